//
// Generated by NVIDIA NVVM Compiler
//
// Compiler Build ID: CL-36424714
// Cuda compilation tools, release 13.0, V13.0.88
// Based on NVVM 20.0.0
//

.version 9.0
.target sm_100
.address_size 64

	// .globl	_Z16_attentionKernelILi32ELi32EEvPKfS1_S1_iiPf
// _ZZ16_attentionKernelILi32ELi32EEvPKfS1_S1_iiPfE9block_sum has been demoted
// _ZZ16_attentionKernelILi32ELi32EEvPKfS1_S1_iiPfE9block_max has been demoted
// _ZZ16_attentionKernelILi32ELi32EEvPKfS1_S1_iiPfE5sumSV has been demoted
.global .align 1 .b8 _ZN34_INTERNAL_fb18931f_4_k_cu_93dd87b44cuda3std3__45__cpo5beginE[1];
.global .align 1 .b8 _ZN34_INTERNAL_fb18931f_4_k_cu_93dd87b44cuda3std3__45__cpo3endE[1];
.global .align 1 .b8 _ZN34_INTERNAL_fb18931f_4_k_cu_93dd87b44cuda3std3__45__cpo6cbeginE[1];
.global .align 1 .b8 _ZN34_INTERNAL_fb18931f_4_k_cu_93dd87b44cuda3std3__45__cpo4cendE[1];
.global .align 1 .b8 _ZN34_INTERNAL_fb18931f_4_k_cu_93dd87b44cuda3std3__45__cpo6rbeginE[1];
.global .align 1 .b8 _ZN34_INTERNAL_fb18931f_4_k_cu_93dd87b44cuda3std3__45__cpo4rendE[1];
.global .align 1 .b8 _ZN34_INTERNAL_fb18931f_4_k_cu_93dd87b44cuda3std3__45__cpo7crbeginE[1];
.global .align 1 .b8 _ZN34_INTERNAL_fb18931f_4_k_cu_93dd87b44cuda3std3__45__cpo5crendE[1];
.global .align 1 .b8 _ZN34_INTERNAL_fb18931f_4_k_cu_93dd87b44cuda3std3__436_GLOBAL__N__fb18931f_4_k_cu_93dd87b46ignoreE[1];
.global .align 1 .b8 _ZN34_INTERNAL_fb18931f_4_k_cu_93dd87b44cuda3std3__419piecewise_constructE[1];
.global .align 1 .b8 _ZN34_INTERNAL_fb18931f_4_k_cu_93dd87b44cuda3std3__48in_placeE[1];
.global .align 1 .b8 _ZN34_INTERNAL_fb18931f_4_k_cu_93dd87b44cuda3std3__420unreachable_sentinelE[1];
.global .align 1 .b8 _ZN34_INTERNAL_fb18931f_4_k_cu_93dd87b44cuda3std6ranges3__45__cpo4swapE[1];
.global .align 1 .b8 _ZN34_INTERNAL_fb18931f_4_k_cu_93dd87b44cuda3std6ranges3__45__cpo9iter_moveE[1];
.global .align 1 .b8 _ZN34_INTERNAL_fb18931f_4_k_cu_93dd87b44cuda3std6ranges3__45__cpo5beginE[1];
.global .align 1 .b8 _ZN34_INTERNAL_fb18931f_4_k_cu_93dd87b44cuda3std6ranges3__45__cpo3endE[1];
.global .align 1 .b8 _ZN34_INTERNAL_fb18931f_4_k_cu_93dd87b44cuda3std6ranges3__45__cpo6cbeginE[1];
.global .align 1 .b8 _ZN34_INTERNAL_fb18931f_4_k_cu_93dd87b44cuda3std6ranges3__45__cpo4cendE[1];
.global .align 1 .b8 _ZN34_INTERNAL_fb18931f_4_k_cu_93dd87b44cuda3std6ranges3__45__cpo7advanceE[1];
.global .align 1 .b8 _ZN34_INTERNAL_fb18931f_4_k_cu_93dd87b44cuda3std6ranges3__45__cpo9iter_swapE[1];
.global .align 1 .b8 _ZN34_INTERNAL_fb18931f_4_k_cu_93dd87b44cuda3std6ranges3__45__cpo4nextE[1];
.global .align 1 .b8 _ZN34_INTERNAL_fb18931f_4_k_cu_93dd87b44cuda3std6ranges3__45__cpo4prevE[1];
.global .align 1 .b8 _ZN34_INTERNAL_fb18931f_4_k_cu_93dd87b44cuda3std6ranges3__45__cpo4dataE[1];
.global .align 1 .b8 _ZN34_INTERNAL_fb18931f_4_k_cu_93dd87b44cuda3std6ranges3__45__cpo5cdataE[1];
.global .align 1 .b8 _ZN34_INTERNAL_fb18931f_4_k_cu_93dd87b44cuda3std6ranges3__45__cpo4sizeE[1];
.global .align 1 .b8 _ZN34_INTERNAL_fb18931f_4_k_cu_93dd87b44cuda3std6ranges3__45__cpo5ssizeE[1];
.global .align 1 .b8 _ZN34_INTERNAL_fb18931f_4_k_cu_93dd87b44cuda3std6ranges3__45__cpo8distanceE[1];
.global .align 1 .b8 _ZN34_INTERNAL_fb18931f_4_k_cu_93dd87b46thrust24THRUST_300001_SM_1000_NS6system6detail10sequential3seqE[1];

.visible .entry _Z16_attentionKernelILi32ELi32EEvPKfS1_S1_iiPf(
	.param .u64 .ptr .align 1 _Z16_attentionKernelILi32ELi32EEvPKfS1_S1_iiPf_param_0,
	.param .u64 .ptr .align 1 _Z16_attentionKernelILi32ELi32EEvPKfS1_S1_iiPf_param_1,
	.param .u64 .ptr .align 1 _Z16_attentionKernelILi32ELi32EEvPKfS1_S1_iiPf_param_2,
	.param .u32 _Z16_attentionKernelILi32ELi32EEvPKfS1_S1_iiPf_param_3,
	.param .u32 _Z16_attentionKernelILi32ELi32EEvPKfS1_S1_iiPf_param_4,
	.param .u64 .ptr .align 1 _Z16_attentionKernelILi32ELi32EEvPKfS1_S1_iiPf_param_5
)
{
	.reg .pred 	%p<35>;
	.reg .b32 	%r<72>;
	.reg .b32 	%f<244>;
	.reg .b64 	%rd<30>;
	// demoted variable
	.shared .align 4 .b8 _ZZ16_attentionKernelILi32ELi32EEvPKfS1_S1_iiPfE9block_sum[4096];
	// demoted variable
	.shared .align 4 .b8 _ZZ16_attentionKernelILi32ELi32EEvPKfS1_S1_iiPfE9block_max[4096];
	// demoted variable
	.shared .align 4 .b8 _ZZ16_attentionKernelILi32ELi32EEvPKfS1_S1_iiPfE5sumSV[4096];
	ld.param.u64 	%rd9, [_Z16_attentionKernelILi32ELi32EEvPKfS1_S1_iiPf_param_0];
	ld.param.u64 	%rd10, [_Z16_attentionKernelILi32ELi32EEvPKfS1_S1_iiPf_param_1];
	ld.param.u64 	%rd7, [_Z16_attentionKernelILi32ELi32EEvPKfS1_S1_iiPf_param_2];
	ld.param.u32 	%r34, [_Z16_attentionKernelILi32ELi32EEvPKfS1_S1_iiPf_param_3];
	ld.param.u32 	%r35, [_Z16_attentionKernelILi32ELi32EEvPKfS1_S1_iiPf_param_4];
	ld.param.u64 	%rd8, [_Z16_attentionKernelILi32ELi32EEvPKfS1_S1_iiPf_param_5];
	cvta.to.global.u64 	%rd1, %rd10;
	cvta.to.global.u64 	%rd2, %rd9;
	mov.u32 	%r1, %tid.x;
	mov.u32 	%r36, %ctaid.x;
	mov.u32 	%r37, %ntid.x;
	mad.lo.s32 	%r2, %r36, %r37, %r1;
	mov.u32 	%r3, %ctaid.y;
	add.s32 	%r38, %r34, 31;
	shr.s32 	%r39, %r38, 31;
	shr.u32 	%r40, %r39, 27;
	add.s32 	%r41, %r38, %r40;
	shr.s32 	%r4, %r41, 5;
	setp.lt.s32 	%p2, %r34, 1;
	mov.f32 	%f242, 0f00000000;
	mov.f32 	%f241, %f242;
	@%p2 bra 	$L__BB0_51;
	mov.u32 	%r5, %tid.y;
	mul.lo.s32 	%r6, %r35, %r2;
	shl.b32 	%r43, %r1, 7;
	mov.u32 	%r44, _ZZ16_attentionKernelILi32ELi32EEvPKfS1_S1_iiPfE9block_max;
	add.s32 	%r7, %r44, %r43;
	shl.b32 	%r45, %r5, 2;
	add.s32 	%r8, %r7, %r45;
	mov.u32 	%r46, _ZZ16_attentionKernelILi32ELi32EEvPKfS1_S1_iiPfE9block_sum;
	add.s32 	%r9, %r46, %r43;
	add.s32 	%r10, %r9, %r45;
	mov.u32 	%r47, _ZZ16_attentionKernelILi32ELi32EEvPKfS1_S1_iiPfE5sumSV;
	add.s32 	%r11, %r47, %r43;
	add.s32 	%r12, %r11, %r45;
	max.s32 	%r13, %r4, 1;
	and.b32  	%r14, %r35, 15;
	and.b32  	%r15, %r35, 7;
	and.b32  	%r16, %r35, 2147483632;
	and.b32  	%r17, %r35, 3;
	neg.s32 	%r18, %r16;
	add.s64 	%rd3, %rd2, 32;
	cvta.to.global.u64 	%rd4, %rd7;
	mov.f32 	%f231, 0fFF7FFFFF;
	mov.f32 	%f241, 0f00000000;
	mov.b32 	%r65, 0;
	mov.f32 	%f242, %f241;
$L__BB0_2:
	setp.lt.s32 	%p3, %r35, 1;
	shl.b32 	%r48, %r65, 5;
	add.s32 	%r20, %r48, %r5;
	mov.f32 	%f239, 0f00000000;
	@%p3 bra 	$L__BB0_16;
	setp.lt.u32 	%p4, %r35, 16;
	mul.lo.s32 	%r21, %r20, %r35;
	mov.f32 	%f239, 0f00000000;
	mov.b32 	%r70, 0;
	@%p4 bra 	$L__BB0_6;
	mov.f32 	%f239, 0f00000000;
	mov.u32 	%r66, %r21;
	mov.u32 	%r67, %r6;
	mov.u32 	%r68, %r18;
$L__BB0_5:
	.pragma "nounroll";
	mul.wide.s32 	%rd11, %r67, 4;
	add.s64 	%rd12, %rd3, %rd11;
	mul.wide.s32 	%rd13, %r66, 4;
	add.s64 	%rd14, %rd1, %rd13;
	ld.global.nc.f32 	%f43, [%rd12+-32];
	ld.global.nc.f32 	%f44, [%rd14];
	fma.rn.f32 	%f45, %f43, %f44, %f239;
	ld.global.nc.f32 	%f46, [%rd12+-28];
	ld.global.nc.f32 	%f47, [%rd14+4];
	fma.rn.f32 	%f48, %f46, %f47, %f45;
	ld.global.nc.f32 	%f49, [%rd12+-24];
	ld.global.nc.f32 	%f50, [%rd14+8];
	fma.rn.f32 	%f51, %f49, %f50, %f48;
	ld.global.nc.f32 	%f52, [%rd12+-20];
	ld.global.nc.f32 	%f53, [%rd14+12];
	fma.rn.f32 	%f54, %f52, %f53, %f51;
	ld.global.nc.f32 	%f55, [%rd12+-16];
	ld.global.nc.f32 	%f56, [%rd14+16];
	fma.rn.f32 	%f57, %f55, %f56, %f54;
	ld.global.nc.f32 	%f58, [%rd12+-12];
	ld.global.nc.f32 	%f59, [%rd14+20];
	fma.rn.f32 	%f60, %f58, %f59, %f57;
	ld.global.nc.f32 	%f61, [%rd12+-8];
	ld.global.nc.f32 	%f62, [%rd14+24];
	fma.rn.f32 	%f63, %f61, %f62, %f60;
	ld.global.nc.f32 	%f64, [%rd12+-4];
	ld.global.nc.f32 	%f65, [%rd14+28];
	fma.rn.f32 	%f66, %f64, %f65, %f63;
	ld.global.nc.f32 	%f67, [%rd12];
	ld.global.nc.f32 	%f68, [%rd14+32];
	fma.rn.f32 	%f69, %f67, %f68, %f66;
	ld.global.nc.f32 	%f70, [%rd12+4];
	ld.global.nc.f32 	%f71, [%rd14+36];
	fma.rn.f32 	%f72, %f70, %f71, %f69;
	ld.global.nc.f32 	%f73, [%rd12+8];
	ld.global.nc.f32 	%f74, [%rd14+40];
	fma.rn.f32 	%f75, %f73, %f74, %f72;
	ld.global.nc.f32 	%f76, [%rd12+12];
	ld.global.nc.f32 	%f77, [%rd14+44];
	fma.rn.f32 	%f78, %f76, %f77, %f75;
	ld.global.nc.f32 	%f79, [%rd12+16];
	ld.global.nc.f32 	%f80, [%rd14+48];
	fma.rn.f32 	%f81, %f79, %f80, %f78;
	ld.global.nc.f32 	%f82, [%rd12+20];
	ld.global.nc.f32 	%f83, [%rd14+52];
	fma.rn.f32 	%f84, %f82, %f83, %f81;
	ld.global.nc.f32 	%f85, [%rd12+24];
	ld.global.nc.f32 	%f86, [%rd14+56];
	fma.rn.f32 	%f87, %f85, %f86, %f84;
	ld.global.nc.f32 	%f88, [%rd12+28];
	ld.global.nc.f32 	%f89, [%rd14+60];
	fma.rn.f32 	%f239, %f88, %f89, %f87;
	add.s32 	%r68, %r68, 16;
	add.s32 	%r67, %r67, 16;
	add.s32 	%r66, %r66, 16;
	setp.ne.s32 	%p5, %r68, 0;
	mov.u32 	%r70, %r16;
	@%p5 bra 	$L__BB0_5;
$L__BB0_6:
	setp.eq.s32 	%p6, %r14, 0;
	@%p6 bra 	$L__BB0_16;
	add.s32 	%r50, %r14, -1;
	setp.lt.u32 	%p7, %r50, 7;
	@%p7 bra 	$L__BB0_9;
	add.s32 	%r51, %r70, %r6;
	mul.wide.s32 	%rd15, %r51, 4;
	add.s64 	%rd16, %rd2, %rd15;
	ld.global.nc.f32 	%f91, [%rd16];
	add.s32 	%r52, %r70, %r21;
	mul.wide.s32 	%rd17, %r52, 4;
	add.s64 	%rd18, %rd1, %rd17;
	ld.global.nc.f32 	%f92, [%rd18];
	fma.rn.f32 	%f93, %f91, %f92, %f239;
	ld.global.nc.f32 	%f94, [%rd16+4];
	ld.global.nc.f32 	%f95, [%rd18+4];
	fma.rn.f32 	%f96, %f94, %f95, %f93;
	ld.global.nc.f32 	%f97, [%rd16+8];
	ld.global.nc.f32 	%f98, [%rd18+8];
	fma.rn.f32 	%f99, %f97, %f98, %f96;
	ld.global.nc.f32 	%f100, [%rd16+12];
	ld.global.nc.f32 	%f101, [%rd18+12];
	fma.rn.f32 	%f102, %f100, %f101, %f99;
	ld.global.nc.f32 	%f103, [%rd16+16];
	ld.global.nc.f32 	%f104, [%rd18+16];
	fma.rn.f32 	%f105, %f103, %f104, %f102;
	ld.global.nc.f32 	%f106, [%rd16+20];
	ld.global.nc.f32 	%f107, [%rd18+20];
	fma.rn.f32 	%f108, %f106, %f107, %f105;
	ld.global.nc.f32 	%f109, [%rd16+24];
	ld.global.nc.f32 	%f110, [%rd18+24];
	fma.rn.f32 	%f111, %f109, %f110, %f108;
	ld.global.nc.f32 	%f112, [%rd16+28];
	ld.global.nc.f32 	%f113, [%rd18+28];
	fma.rn.f32 	%f239, %f112, %f113, %f111;
	add.s32 	%r70, %r70, 8;
$L__BB0_9:
	setp.eq.s32 	%p8, %r15, 0;
	@%p8 bra 	$L__BB0_16;
	add.s32 	%r53, %r15, -1;
	setp.lt.u32 	%p9, %r53, 3;
	@%p9 bra 	$L__BB0_12;
	add.s32 	%r54, %r70, %r6;
	mul.wide.s32 	%rd19, %r54, 4;
	add.s64 	%rd20, %rd2, %rd19;
	ld.global.nc.f32 	%f115, [%rd20];
	add.s32 	%r55, %r70, %r21;
	mul.wide.s32 	%rd21, %r55, 4;
	add.s64 	%rd22, %rd1, %rd21;
	ld.global.nc.f32 	%f116, [%rd22];
	fma.rn.f32 	%f117, %f115, %f116, %f239;
	ld.global.nc.f32 	%f118, [%rd20+4];
	ld.global.nc.f32 	%f119, [%rd22+4];
	fma.rn.f32 	%f120, %f118, %f119, %f117;
	ld.global.nc.f32 	%f121, [%rd20+8];
	ld.global.nc.f32 	%f122, [%rd22+8];
	fma.rn.f32 	%f123, %f121, %f122, %f120;
	ld.global.nc.f32 	%f124, [%rd20+12];
	ld.global.nc.f32 	%f125, [%rd22+12];
	fma.rn.f32 	%f239, %f124, %f125, %f123;
	add.s32 	%r70, %r70, 4;
$L__BB0_12:
	setp.eq.s32 	%p10, %r17, 0;
	@%p10 bra 	$L__BB0_16;
	setp.eq.s32 	%p11, %r17, 1;
	add.s32 	%r56, %r70, %r6;
	mul.wide.s32 	%rd23, %r56, 4;
	add.s64 	%rd5, %rd2, %rd23;
	ld.global.nc.f32 	%f126, [%rd5];
	add.s32 	%r57, %r70, %r21;
	mul.wide.s32 	%rd24, %r57, 4;
	add.s64 	%rd6, %rd1, %rd24;
	ld.global.nc.f32 	%f127, [%rd6];
	fma.rn.f32 	%f239, %f126, %f127, %f239;
	@%p11 bra 	$L__BB0_16;
	setp.eq.s32 	%p12, %r17, 2;
	ld.global.nc.f32 	%f128, [%rd5+4];
	ld.global.nc.f32 	%f129, [%rd6+4];
	fma.rn.f32 	%f239, %f128, %f129, %f239;
	@%p12 bra 	$L__BB0_16;
	ld.global.nc.f32 	%f130, [%rd5+8];
	ld.global.nc.f32 	%f131, [%rd6+8];
	fma.rn.f32 	%f239, %f130, %f131, %f239;
$L__BB0_16:
	setp.gt.u32 	%p13, %r5, 15;
	max.s32 	%r58, %r2, %r20;
	setp.lt.s32 	%p1, %r58, %r34;
	selp.f32 	%f132, %f239, 0fFF7FFFFF, %p1;
	selp.f32 	%f133, 0f3F800000, 0f00000000, %p1;
	st.shared.f32 	[%r8], %f132;
	st.shared.f32 	[%r10], %f133;
	bar.sync 	0;
	@%p13 bra 	$L__BB0_20;
	ld.shared.f32 	%f18, [%r8];
	ld.shared.f32 	%f19, [%r8+64];
	setp.leu.f32 	%p14, %f18, %f19;
	@%p14 bra 	$L__BB0_19;
	ld.shared.f32 	%f140, [%r10];
	ld.shared.f32 	%f141, [%r10+64];
	sub.f32 	%f142, %f19, %f18;
	mul.f32 	%f143, %f142, 0f3FB8AA3B;
	ex2.approx.f32 	%f144, %f143;
	fma.rn.f32 	%f145, %f141, %f144, %f140;
	st.shared.f32 	[%r10], %f145;
	bra.uni 	$L__BB0_20;
$L__BB0_19:
	ld.shared.f32 	%f134, [%r10+64];
	ld.shared.f32 	%f135, [%r10];
	sub.f32 	%f136, %f18, %f19;
	mul.f32 	%f137, %f136, 0f3FB8AA3B;
	ex2.approx.f32 	%f138, %f137;
	fma.rn.f32 	%f139, %f135, %f138, %f134;
	st.shared.f32 	[%r10], %f139;
	st.shared.f32 	[%r8], %f19;
$L__BB0_20:
	setp.gt.u32 	%p15, %r5, 7;
	bar.sync 	0;
	@%p15 bra 	$L__BB0_24;
	ld.shared.f32 	%f20, [%r8];
	ld.shared.f32 	%f21, [%r8+32];
	setp.gt.f32 	%p16, %f20, %f21;
	@%p16 bra 	$L__BB0_23;
	ld.shared.f32 	%f146, [%r10+32];
	ld.shared.f32 	%f147, [%r10];
	sub.f32 	%f148, %f20, %f21;
	mul.f32 	%f149, %f148, 0f3FB8AA3B;
	ex2.approx.f32 	%f150, %f149;
	fma.rn.f32 	%f151, %f147, %f150, %f146;
	st.shared.f32 	[%r10], %f151;
	st.shared.f32 	[%r8], %f21;
	bra.uni 	$L__BB0_24;
$L__BB0_23:
	ld.shared.f32 	%f152, [%r10];
	ld.shared.f32 	%f153, [%r10+32];
	sub.f32 	%f154, %f21, %f20;
	mul.f32 	%f155, %f154, 0f3FB8AA3B;
	ex2.approx.f32 	%f156, %f155;
	fma.rn.f32 	%f157, %f153, %f156, %f152;
	st.shared.f32 	[%r10], %f157;
$L__BB0_24:
	setp.gt.u32 	%p17, %r5, 3;
	bar.sync 	0;
	@%p17 bra 	$L__BB0_28;
	ld.shared.f32 	%f22, [%r8];
	ld.shared.f32 	%f23, [%r8+16];
	setp.gt.f32 	%p18, %f22, %f23;
	@%p18 bra 	$L__BB0_27;
	ld.shared.f32 	%f158, [%r10+16];
	ld.shared.f32 	%f159, [%r10];
	sub.f32 	%f160, %f22, %f23;
	mul.f32 	%f161, %f160, 0f3FB8AA3B;
	ex2.approx.f32 	%f162, %f161;
	fma.rn.f32 	%f163, %f159, %f162, %f158;
	st.shared.f32 	[%r10], %f163;
	st.shared.f32 	[%r8], %f23;
	bra.uni 	$L__BB0_28;
$L__BB0_27:
	ld.shared.f32 	%f164, [%r10];
	ld.shared.f32 	%f165, [%r10+16];
	sub.f32 	%f166, %f23, %f22;
	mul.f32 	%f167, %f166, 0f3FB8AA3B;
	ex2.approx.f32 	%f168, %f167;
	fma.rn.f32 	%f169, %f165, %f168, %f164;
	st.shared.f32 	[%r10], %f169;
$L__BB0_28:
	setp.gt.u32 	%p19, %r5, 1;
	bar.sync 	0;
	@%p19 bra 	$L__BB0_32;
	ld.shared.f32 	%f24, [%r8];
	ld.shared.f32 	%f25, [%r8+8];
	setp.gt.f32 	%p20, %f24, %f25;
	@%p20 bra 	$L__BB0_31;
	ld.shared.f32 	%f170, [%r10+8];
	ld.shared.f32 	%f171, [%r10];
	sub.f32 	%f172, %f24, %f25;
	mul.f32 	%f173, %f172, 0f3FB8AA3B;
	ex2.approx.f32 	%f174, %f173;
	fma.rn.f32 	%f175, %f171, %f174, %f170;
	st.shared.f32 	[%r10], %f175;
	st.shared.f32 	[%r8], %f25;
	bra.uni 	$L__BB0_32;
$L__BB0_31:
	ld.shared.f32 	%f176, [%r10];
	ld.shared.f32 	%f177, [%r10+8];
	sub.f32 	%f178, %f25, %f24;
	mul.f32 	%f179, %f178, 0f3FB8AA3B;
	ex2.approx.f32 	%f180, %f179;
	fma.rn.f32 	%f181, %f177, %f180, %f176;
	st.shared.f32 	[%r10], %f181;
$L__BB0_32:
	setp.ne.s32 	%p21, %r5, 0;
	bar.sync 	0;
	@%p21 bra 	$L__BB0_36;
	ld.shared.f32 	%f26, [%r8];
	ld.shared.f32 	%f27, [%r7+4];
	setp.gt.f32 	%p22, %f26, %f27;
	@%p22 bra 	$L__BB0_35;
	ld.shared.f32 	%f182, [%r9+4];
	ld.shared.f32 	%f183, [%r10];
	sub.f32 	%f184, %f26, %f27;
	mul.f32 	%f185, %f184, 0f3FB8AA3B;
	ex2.approx.f32 	%f186, %f185;
	fma.rn.f32 	%f187, %f183, %f186, %f182;
	st.shared.f32 	[%r10], %f187;
	st.shared.f32 	[%r8], %f27;
	bra.uni 	$L__BB0_36;
$L__BB0_35:
	ld.shared.f32 	%f188, [%r10];
	ld.shared.f32 	%f189, [%r9+4];
	sub.f32 	%f190, %f27, %f26;
	mul.f32 	%f191, %f190, 0f3FB8AA3B;
	ex2.approx.f32 	%f192, %f191;
	fma.rn.f32 	%f193, %f189, %f192, %f188;
	st.shared.f32 	[%r10], %f193;
$L__BB0_36:
	bar.sync 	0;
	ld.shared.f32 	%f195, [%r7];
	setp.gt.f32 	%p23, %f231, %f195;
	ld.shared.f32 	%f196, [%r9];
	selp.f32 	%f28, %f231, %f195, %p23;
	selp.f32 	%f197, %f242, %f196, %p23;
	selp.f32 	%f198, %f196, %f242, %p23;
	selp.f32 	%f199, %f195, %f231, %p23;
	sub.f32 	%f200, %f199, %f28;
	mul.f32 	%f201, %f200, 0f3FB8AA3B;
	ex2.approx.f32 	%f202, %f201;
	fma.rn.f32 	%f242, %f198, %f202, %f197;
	bar.sync 	0;
	mov.f32 	%f240, 0f00000000;
	not.pred 	%p24, %p1;
	@%p24 bra 	$L__BB0_38;
	sub.f32 	%f203, %f239, %f28;
	mul.f32 	%f204, %f203, 0f3FB8AA3B;
	ex2.approx.f32 	%f205, %f204;
	mad.lo.s32 	%r59, %r20, %r35, %r3;
	mul.wide.u32 	%rd25, %r59, 4;
	add.s64 	%rd26, %rd4, %rd25;
	ld.global.nc.f32 	%f206, [%rd26];
	mul.f32 	%f240, %f205, %f206;
$L__BB0_38:
	st.shared.f32 	[%r12], %f240;
	bar.sync 	0;
	@%p13 bra 	$L__BB0_40;
	ld.shared.f32 	%f207, [%r12+64];
	ld.shared.f32 	%f208, [%r12];
	add.f32 	%f209, %f207, %f208;
	st.shared.f32 	[%r12], %f209;
$L__BB0_40:
	bar.sync 	0;
	@%p15 bra 	$L__BB0_42;
	ld.shared.f32 	%f210, [%r12+32];
	ld.shared.f32 	%f211, [%r12];
	add.f32 	%f212, %f210, %f211;
	st.shared.f32 	[%r12], %f212;
$L__BB0_42:
	bar.sync 	0;
	@%p17 bra 	$L__BB0_44;
	ld.shared.f32 	%f213, [%r12+16];
	ld.shared.f32 	%f214, [%r12];
	add.f32 	%f215, %f213, %f214;
	st.shared.f32 	[%r12], %f215;
$L__BB0_44:
	bar.sync 	0;
	@%p19 bra 	$L__BB0_46;
	ld.shared.f32 	%f216, [%r12+8];
	ld.shared.f32 	%f217, [%r12];
	add.f32 	%f218, %f216, %f217;
	st.shared.f32 	[%r12], %f218;
$L__BB0_46:
	bar.sync 	0;
	@%p21 bra 	$L__BB0_48;
	ld.shared.f32 	%f219, [%r11+4];
	ld.shared.f32 	%f220, [%r12];
	add.f32 	%f221, %f219, %f220;
	st.shared.f32 	[%r12], %f221;
$L__BB0_48:
	bar.sync 	0;
	not.pred 	%p30, %p1;
	@%p30 bra 	$L__BB0_50;
	sub.f32 	%f222, %f231, %f28;
	mul.f32 	%f223, %f222, 0f3FB8AA3B;
	ex2.approx.f32 	%f224, %f223;
	ld.shared.f32 	%f225, [%r11];
	fma.rn.f32 	%f241, %f241, %f224, %f225;
$L__BB0_50:
	bar.sync 	0;
	add.s32 	%r65, %r65, 1;
	setp.ne.s32 	%p31, %r65, %r13;
	mov.f32 	%f231, %f28;
	@%p31 bra 	$L__BB0_2;
$L__BB0_51:
	mov.u32 	%r60, %tid.y;
	shl.b32 	%r61, %r4, 5;
	add.s32 	%r62, %r61, %r60;
	add.s32 	%r63, %r62, -32;
	setp.ge.u32 	%p32, %r63, %r34;
	setp.ge.s32 	%p33, %r2, %r34;
	or.pred  	%p34, %p33, %p32;
	@%p34 bra 	$L__BB0_53;
	mov.f32 	%f226, 0f3F800000;
	div.approx.f32 	%f227, %f226, %f242;
	mul.f32 	%f228, %f241, %f227;
	mad.lo.s32 	%r64, %r35, %r2, %r3;
	cvta.to.global.u64 	%rd27, %rd8;
	mul.wide.s32 	%rd28, %r64, 4;
	add.s64 	%rd29, %rd27, %rd28;
	st.global.f32 	[%rd29], %f228;
$L__BB0_53:
	ret;

}


// ===== COMPILED SASS (sm_100) =====

	.target	sm_100

	.elftype	@"ET_EXEC"


//--------------------- .note.nv.tkinfo           --------------------------
	.section	.note.nv.tkinfo,"",@"SHT_NOTE"
	.sectionflags	@"SHF_NOTE_NV_TKINFO"
	.tkinfo
        /*0018*/ 	.word	0x00000002
        /*0030*/ 	.string	""
        /*0030*/ 	.string	"ptxas"
        /*0030*/ 	.string	"Cuda compilation tools, release 13.0, V13.0.88"
        /*0030*/ 	.string	"Build cuda_13.0.r13.0/compiler.36424714_0"
        /*0030*/ 	.string	"-arch sm_100 -m 64 "



//--------------------- .note.nv.cuinfo           --------------------------
	.section	.note.nv.cuinfo,"",@"SHT_NOTE"
	.sectionflags	@"SHF_NOTE_NV_CUINFO"
        /*0018*/ 	.short	0x0002
        /*001a*/ 	.short	0x0064
        /*001c*/ 	.short	0x0082
	.zero		2


//--------------------- .nv.info                  --------------------------
	.section	.nv.info,"",@"SHT_CUDA_INFO"
	.align	4


	//----- nvinfo : EIATTR_REGCOUNT
	.align		4
        /*0000*/ 	.byte	0x04, 0x2f
        /*0002*/ 	.short	(.L_29 - .L_28)
	.align		4
.L_28:
        /*0004*/ 	.word	index@(_Z16_attentionKernelILi32ELi32EEvPKfS1_S1_iiPf)
        /*0008*/ 	.word	0x00000020


	//----- nvinfo : EIATTR_FRAME_SIZE
	.align		4
.L_29:
        /*000c*/ 	.byte	0x04, 0x11
        /*000e*/ 	.short	(.L_31 - .L_30)
	.align		4
.L_30:
        /*0010*/ 	.word	index@(_Z16_attentionKernelILi32ELi32EEvPKfS1_S1_iiPf)
        /*0014*/ 	.word	0x00000000


	//----- nvinfo : EIATTR_MIN_STACK_SIZE
	.align		4
.L_31:
        /*0018*/ 	.byte	0x04, 0x12
        /*001a*/ 	.short	(.L_33 - .L_32)
	.align		4
.L_32:
        /*001c*/ 	.word	index@(_Z16_attentionKernelILi32ELi32EEvPKfS1_S1_iiPf)
        /*0020*/ 	.word	0x00000000
.L_33:


//--------------------- .nv.compat                --------------------------
	.section	.nv.compat,"",@"SHT_CUDA_COMPAT_INFO"
	.align	4
        /*0000*/ 	.byte	0x02, 0x09, 0x00, 0x00, 0x02, 0x02, 0x01, 0x00, 0x02, 0x05, 0x05, 0x00, 0x03, 0x07, 0x01, 0x01
        /*0010*/ 	.byte	0x02, 0x03, 0x00, 0x00, 0x02, 0x06, 0x01, 0x00, 0x04, 0x0b, 0x08, 0x00, 0x01, 0x00, 0x00, 0x00
        /*0020*/ 	.byte	0x00, 0x00, 0x00, 0x00


//--------------------- .nv.info._Z16_attentionKernelILi32ELi32EEvPKfS1_S1_iiPf --------------------------
	.section	.nv.info._Z16_attentionKernelILi32ELi32EEvPKfS1_S1_iiPf,"",@"SHT_CUDA_INFO"
	.sectionflags	@""
	.align	4


	//----- nvinfo : EIATTR_CUDA_API_VERSION
	.align		4
        /*0000*/ 	.byte	0x04, 0x37
        /*0002*/ 	.short	(.L_35 - .L_34)
.L_34:
        /*0004*/ 	.word	0x00000082


	//----- nvinfo : EIATTR_KPARAM_INFO
	.align		4
.L_35:
        /*0008*/ 	.byte	0x04, 0x17
        /*000a*/ 	.short	(.L_37 - .L_36)
.L_36:
        /*000c*/ 	.word	0x00000000
        /*0010*/ 	.short	0x0005
        /*0012*/ 	.short	0x0020
        /*0014*/ 	.byte	0x00, 0xf5, 0x21, 0x00


	//----- nvinfo : EIATTR_KPARAM_INFO
	.align		4
.L_37:
        /*0018*/ 	.byte	0x04, 0x17
        /*001a*/ 	.short	(.L_39 - .L_38)
.L_38:
        /*001c*/ 	.word	0x00000000
        /*0020*/ 	.short	0x0004
        /*0022*/ 	.short	0x001c
        /*0024*/ 	.byte	0x00, 0xf0, 0x11, 0x00


	//----- nvinfo : EIATTR_KPARAM_INFO
	.align		4
.L_39:
        /*0028*/ 	.byte	0x04, 0x17
        /*002a*/ 	.short	(.L_41 - .L_40)
.L_40:
        /*002c*/ 	.word	0x00000000
        /*0030*/ 	.short	0x0003
        /*0032*/ 	.short	0x0018
        /*0034*/ 	.byte	0x00, 0xf0, 0x11, 0x00


	//----- nvinfo : EIATTR_KPARAM_INFO
	.align		4
.L_41:
        /*0038*/ 	.byte	0x04, 0x17
        /*003a*/ 	.short	(.L_43 - .L_42)
.L_42:
        /*003c*/ 	.word	0x00000000
        /*0040*/ 	.short	0x0002
        /*0042*/ 	.short	0x0010
        /*0044*/ 	.byte	0x00, 0xf5, 0x21, 0x00


	//----- nvinfo : EIATTR_KPARAM_INFO
	.align		4
.L_43:
        /*0048*/ 	.byte	0x04, 0x17
        /*004a*/ 	.short	(.L_45 - .L_44)
.L_44:
        /*004c*/ 	.word	0x00000000
        /*0050*/ 	.short	0x0001
        /*0052*/ 	.short	0x0008
        /*0054*/ 	.byte	0x00, 0xf5, 0x21, 0x00


	//----- nvinfo : EIATTR_KPARAM_INFO
	.align		4
.L_45:
        /*0058*/ 	.byte	0x04, 0x17
        /*005a*/ 	.short	(.L_47 - .L_46)
.L_46:
        /*005c*/ 	.word	0x00000000
        /*0060*/ 	.short	0x0000
        /*0062*/ 	.short	0x0000
        /*0064*/ 	.byte	0x00, 0xf5, 0x21, 0x00


	//----- nvinfo : EIATTR_SPARSE_MMA_MASK
	.align		4
.L_47:
        /*0068*/ 	.byte	0x03, 0x50
        /*006a*/ 	.short	0x0000


	//----- nvinfo : EIATTR_MAXREG_COUNT
	.align		4
        /*006c*/ 	.byte	0x03, 0x1b
        /*006e*/ 	.short	0x00ff


	//----- nvinfo : EIATTR_NUM_BARRIERS
	.align		4
        /*0070*/ 	.byte	0x02, 0x4c
        /*0072*/ 	.byte	0x01
	.zero		1


	//----- nvinfo : EIATTR_MERCURY_ISA_VERSION
	.align		4
        /*0074*/ 	.byte	0x03, 0x5f
        /*0076*/ 	.short	0x0101


	//----- nvinfo : EIATTR_VRC_CTA_INIT_COUNT
	.align		4
        /*0078*/ 	.byte	0x02, 0x4a
	.zero		1
	.zero		1


	//----- nvinfo : EIATTR_EXIT_INSTR_OFFSETS
	.align		4
        /*007c*/ 	.byte	0x04, 0x1c
        /*007e*/ 	.short	(.L_49 - .L_48)


	//   ....[0]....
.L_48:
        /*0080*/ 	.word	0x00001bf0


	//   ....[1]....
        /*0084*/ 	.word	0x00001cc0


	//----- nvinfo : EIATTR_CRS_STACK_SIZE
	.align		4
.L_49:
        /*0088*/ 	.byte	0x04, 0x1e
        /*008a*/ 	.short	(.L_51 - .L_50)
.L_50:
        /*008c*/ 	.word	0x00000000


	//----- nvinfo : EIATTR_CBANK_PARAM_SIZE
	.align		4
.L_51:
        /*0090*/ 	.byte	0x03, 0x19
        /*0092*/ 	.short	0x0028


	//----- nvinfo : EIATTR_PARAM_CBANK
	.align		4
        /*0094*/ 	.byte	0x04, 0x0a
        /*0096*/ 	.short	(.L_53 - .L_52)
	.align		4
.L_52:
        /*0098*/ 	.word	index@(.nv.constant0._Z16_attentionKernelILi32ELi32EEvPKfS1_S1_iiPf)
        /*009c*/ 	.short	0x0380
        /*009e*/ 	.short	0x0028


	//----- nvinfo : EIATTR_SW_WAR
	.align		4
.L_53:
        /*00a0*/ 	.byte	0x04, 0x36
        /*00a2*/ 	.short	(.L_55 - .L_54)
.L_54:
        /*00a4*/ 	.word	0x00000008
.L_55:


//--------------------- .nv.callgraph             --------------------------
	.section	.nv.callgraph,"",@"SHT_CUDA_CALLGRAPH"
	.align	4
	.sectionentsize	8
	.align		4
        /*0000*/ 	.word	0x00000000
	.align		4
        /*0004*/ 	.word	0xffffffff
	.align		4
        /*0008*/ 	.word	0x00000000
	.align		4
        /*000c*/ 	.word	0xfffffffe
	.align		4
        /*0010*/ 	.word	0x00000000
	.align		4
        /*0014*/ 	.word	0xfffffffd
	.align		4
        /*0018*/ 	.word	0x00000000
	.align		4
        /*001c*/ 	.word	0xfffffffc


//--------------------- .nv.constant4             --------------------------
	.section	.nv.constant4,"a",@progbits
	.align	8
	.align		8
.nv.constant4:
        /*0000*/ 	.dword	_ZN34_INTERNAL_fb18931f_4_k_cu_93dd87b44cuda3std3__45__cpo5beginE
	.align		8
        /*0008*/ 	.dword	_ZN34_INTERNAL_fb18931f_4_k_cu_93dd87b44cuda3std3__45__cpo3endE
	.align		8
        /*0010*/ 	.dword	_ZN34_INTERNAL_fb18931f_4_k_cu_93dd87b44cuda3std3__45__cpo6cbeginE
	.align		8
        /*0018*/ 	.dword	_ZN34_INTERNAL_fb18931f_4_k_cu_93dd87b44cuda3std3__45__cpo4cendE
	.align		8
        /*0020*/ 	.dword	_ZN34_INTERNAL_fb18931f_4_k_cu_93dd87b44cuda3std3__45__cpo6rbeginE
	.align		8
        /*0028*/ 	.dword	_ZN34_INTERNAL_fb18931f_4_k_cu_93dd87b44cuda3std3__45__cpo4rendE
	.align		8
        /*0030*/ 	.dword	_ZN34_INTERNAL_fb18931f_4_k_cu_93dd87b44cuda3std3__45__cpo7crbeginE
	.align		8
        /*0038*/ 	.dword	_ZN34_INTERNAL_fb18931f_4_k_cu_93dd87b44cuda3std3__45__cpo5crendE
	.align		8
        /*0040*/ 	.dword	_ZN34_INTERNAL_fb18931f_4_k_cu_93dd87b44cuda3std3__436_GLOBAL__N__fb18931f_4_k_cu_93dd87b46ignoreE
	.align		8
        /*0048*/ 	.dword	_ZN34_INTERNAL_fb18931f_4_k_cu_93dd87b44cuda3std3__419piecewise_constructE
	.align		8
        /*0050*/ 	.dword	_ZN34_INTERNAL_fb18931f_4_k_cu_93dd87b44cuda3std3__48in_placeE
	.align		8
        /*0058*/ 	.dword	_ZN34_INTERNAL_fb18931f_4_k_cu_93dd87b44cuda3std3__420unreachable_sentinelE
	.align		8
        /*0060*/ 	.dword	_ZN34_INTERNAL_fb18931f_4_k_cu_93dd87b44cuda3std6ranges3__45__cpo4swapE
	.align		8
        /*0068*/ 	.dword	_ZN34_INTERNAL_fb18931f_4_k_cu_93dd87b44cuda3std6ranges3__45__cpo9iter_moveE
	.align		8
        /*0070*/ 	.dword	_ZN34_INTERNAL_fb18931f_4_k_cu_93dd87b44cuda3std6ranges3__45__cpo5beginE
	.align		8
        /*0078*/ 	.dword	_ZN34_INTERNAL_fb18931f_4_k_cu_93dd87b44cuda3std6ranges3__45__cpo3endE
	.align		8
        /*0080*/ 	.dword	_ZN34_INTERNAL_fb18931f_4_k_cu_93dd87b44cuda3std6ranges3__45__cpo6cbeginE
	.align		8
        /*0088*/ 	.dword	_ZN34_INTERNAL_fb18931f_4_k_cu_93dd87b44cuda3std6ranges3__45__cpo4cendE
	.align		8
        /*0090*/ 	.dword	_ZN34_INTERNAL_fb18931f_4_k_cu_93dd87b44cuda3std6ranges3__45__cpo7advanceE
	.align		8
        /*0098*/ 	.dword	_ZN34_INTERNAL_fb18931f_4_k_cu_93dd87b44cuda3std6ranges3__45__cpo9iter_swapE
	.align		8
        /*00a0*/ 	.dword	_ZN34_INTERNAL_fb18931f_4_k_cu_93dd87b44cuda3std6ranges3__45__cpo4nextE
	.align		8
        /*00a8*/ 	.dword	_ZN34_INTERNAL_fb18931f_4_k_cu_93dd87b44cuda3std6ranges3__45__cpo4prevE
	.align		8
        /*00b0*/ 	.dword	_ZN34_INTERNAL_fb18931f_4_k_cu_93dd87b44cuda3std6ranges3__45__cpo4dataE
	.align		8
        /*00b8*/ 	.dword	_ZN34_INTERNAL_fb18931f_4_k_cu_93dd87b44cuda3std6ranges3__45__cpo5cdataE
	.align		8
        /*00c0*/ 	.dword	_ZN34_INTERNAL_fb18931f_4_k_cu_93dd87b44cuda3std6ranges3__45__cpo4sizeE
	.align		8
        /*00c8*/ 	.dword	_ZN34_INTERNAL_fb18931f_4_k_cu_93dd87b44cuda3std6ranges3__45__cpo5ssizeE
	.align		8
        /*00d0*/ 	.dword	_ZN34_INTERNAL_fb18931f_4_k_cu_93dd87b44cuda3std6ranges3__45__cpo8distanceE
	.align		8
        /*00d8*/ 	.dword	_ZN34_INTERNAL_fb18931f_4_k_cu_93dd87b46thrust24THRUST_300001_SM_1000_NS6system6detail10sequential3seqE


//--------------------- .text._Z16_attentionKernelILi32ELi32EEvPKfS1_S1_iiPf --------------------------
	.section	.text._Z16_attentionKernelILi32ELi32EEvPKfS1_S1_iiPf,"ax",@progbits
	.align	128
        .global         _Z16_attentionKernelILi32ELi32EEvPKfS1_S1_iiPf
        .type           _Z16_attentionKernelILi32ELi32EEvPKfS1_S1_iiPf,@function
        .size           _Z16_attentionKernelILi32ELi32EEvPKfS1_S1_iiPf,(.L_x_25 - _Z16_attentionKernelILi32ELi32EEvPKfS1_S1_iiPf)
        .other          _Z16_attentionKernelILi32ELi32EEvPKfS1_S1_iiPf,@"STO_CUDA_ENTRY STV_DEFAULT"
_Z16_attentionKernelILi32ELi32EEvPKfS1_S1_iiPf:
.text._Z16_attentionKernelILi32ELi32EEvPKfS1_S1_iiPf:
[----:B------:R-:W-:Y:S01]  /*0000*/  LDC R1, c[0x0][0x37c] ;  /* 0x0000df00ff017b82 */ /* 0x000fe20000000800 */
[----:B------:R-:W0:Y:S01]  /*0010*/  S2R R11, SR_TID.X ;  /* 0x00000000000b7919 */ /* 0x000e220000002100 */
[----:B------:R-:W1:Y:S06]  /*0020*/  LDCU UR11, c[0x0][0x398] ;  /* 0x00007300ff0b77ac */ /* 0x000e6c0008000800 */
[----:B------:R-:W0:Y:S01]  /*0030*/  S2UR UR7, SR_CTAID.X ;  /* 0x00000000000779c3 */ /* 0x000e220000002500 */
[----:B------:R-:W-:Y:S01]  /*0040*/  HFMA2 R0, -RZ, RZ, 0, 0 ;  /* 0x00000000ff007431 */ /* 0x000fe200000001ff */
[----:B------:R-:W-:Y:S01]  /*0050*/  MOV R2, RZ ;  /* 0x000000ff00027202 */ /* 0x000fe20000000f00 */
[----:B------:R-:W2:Y:S05]  /*0060*/  LDCU.64 UR16, c[0x0][0x358] ;  /* 0x00006b00ff1077ac */ /* 0x000eaa0008000a00 */
[----:B------:R-:W0:Y:S08]  /*0070*/  LDC R4, c[0x0][0x360] ;  /* 0x0000d800ff047b82 */ /* 0x000e300000000800 */
[----:B------:R-:W3:Y:S01]  /*0080*/  S2UR UR18, SR_CTAID.Y ;  /* 0x00000000001279c3 */ /* 0x000ee20000002600 */
[----:B-1----:R-:W-:-:S02]  /*0090*/  UISETP.GE.AND UP0, UPT, UR11, 0x1, UPT ;  /* 0x000000010b00788c */ /* 0x002fc4000bf06270 */
[----:B------:R-:W-:-:S04]  /*00a0*/  UIADD3 UR4, UPT, UPT, UR11, 0x1f, URZ ;  /* 0x0000001f0b047890 */ /* 0x000fc8000fffe0ff */
[----:B------:R-:W-:-:S04]  /*00b0*/  USHF.R.S32.HI UR5, URZ, 0x1f, UR4 ;  /* 0x0000001fff057899 */ /* 0x000fc80008011404 */
[----:B------:R-:W-:-:S04]  /*00c0*/  ULEA.HI UR5, UR5, UR4, URZ, 0x5 ;  /* 0x0000000405057291 */ /* 0x000fc8000f8f28ff */
[----:B------:R-:W-:Y:S01]  /*00d0*/  USHF.R.S32.HI UR6, URZ, 0x5, UR5 ;  /* 0x00000005ff067899 */ /* 0x000fe20008011405 */
[----:B0-----:R-:W-:Y:S01]  /*00e0*/  IMAD R3, R4, UR7, R11 ;  /* 0x0000000704037c24 */ /* 0x001fe2000f8e020b */
[----:B--23--:R-:W-:Y:S10]  /*00f0*/  BRA.U !UP0, `(.L_x_0) ;  /* 0x0000001908a47547 */ /* 0x00cff4000b800000 */
[----:B------:R-:W0:Y:S01]  /*0100*/  S2UR UR8, SR_CgaCtaId ;  /* 0x00000000000879c3 */ /* 0x000e220000008800 */
[----:B------:R-:W1:Y:S01]  /*0110*/  LDCU.64 UR4, c[0x0][0x380] ;  /* 0x00007000ff0477ac */ /* 0x000e620008000a00 */
[----:B------:R-:W2:Y:S01]  /*0120*/  S2R R4, SR_TID.Y ;  /* 0x0000000000047919 */ /* 0x000ea20000002200 */
[----:B------:R-:W-:Y:S01]  /*0130*/  MOV R5, 0xff7fffff ;  /* 0xff7fffff00057802 */ /* 0x000fe20000000f00 */
[----:B------:R-:W3:Y:S01]  /*0140*/  LDCU UR19, c[0x0][0x39c] ;  /* 0x00007380ff1377ac */ /* 0x000ee20008000800 */
[----:B------:R-:W-:Y:S02]  /*0150*/  MOV R2, RZ ;  /* 0x000000ff00027202 */ /* 0x000fe40000000f00 */
[----:B------:R-:W-:Y:S01]  /*0160*/  MOV R0, RZ ;  /* 0x000000ff00007202 */ /* 0x000fe20000000f00 */
[----:B-1----:R-:W-:-:S03]  /*0170*/  UIADD3 UR9, UP0, UPT, UR4, 0x20, URZ ;  /* 0x0000002004097890 */ /* 0x002fc6000ff1e0ff */
[----:B------:R-:W-:Y:S01]  /*0180*/  UMOV UR4, 0x400 ;  /* 0x0000040000047882 */ /* 0x000fe20000000000 */
[----:B------:R-:W-:Y:S01]  /*0190*/  UIADD3.X UR10, UPT, UPT, URZ, UR5, URZ, UP0, !UPT ;  /* 0x00000005ff0a7290 */ /* 0x000fe200087fe4ff */
[----:B---3--:R-:W-:Y:S01]  /*01a0*/  IMAD R6, R3, UR19, RZ ;  /* 0x0000001303067c24 */ /* 0x008fe2000f8e02ff */
[----:B------:R-:W-:Y:S02]  /*01b0*/  UIADD3 UR5, UPT, UPT, UR4, 0x1000, URZ ;  /* 0x0000100004057890 */ /* 0x000fe4000fffe0ff */
[----:B0-----:R-:W-:Y:S02]  /*01c0*/  ULEA UR11, UR8, UR4, 0x18 ;  /* 0x00000004080b7291 */ /* 0x001fe4000f8ec0ff */
[----:B------:R-:W-:Y:S02]  /*01d0*/  UIADD3 UR4, UPT, UPT, UR4, 0x2000, URZ ;  /* 0x0000200004047890 */ /* 0x000fe4000fffe0ff */
[----:B------:R-:W-:Y:S02]  /*01e0*/  ULEA UR5, UR8, UR5, 0x18 ;  /* 0x0000000508057291 */ /* 0x000fe4000f8ec0ff */
[----:B------:R-:W-:Y:S01]  /*01f0*/  ULEA UR4, UR8, UR4, 0x18 ;  /* 0x0000000408047291 */ /* 0x000fe2000f8ec0ff */
[----:B------:R-:W-:Y:S01]  /*0200*/  LEA R7, R11, UR11, 0x7 ;  /* 0x0000000b0b077c11 */ /* 0x000fe2000f8e38ff */
[----:B------:R-:W-:-:S02]  /*0210*/  UISETP.LT.AND UP0, UPT, UR6, 0x1, UPT ;  /* 0x000000010600788c */ /* 0x000fc4000bf01270 */
[C---:B------:R-:W-:Y:S01]  /*0220*/  LEA R9, R11.reuse, UR5, 0x7 ;  /* 0x000000050b097c11 */ /* 0x040fe2000f8e38ff */
[----:B------:R-:W-:Y:S01]  /*0230*/  ULOP3.LUT UR7, UR19, 0x7ffffff0, URZ, 0xc0, !UPT ;  /* 0x7ffffff013077892 */ /* 0x000fe2000f8ec0ff */
[----:B------:R-:W-:Y:S01]  /*0240*/  LEA R11, R11, UR4, 0x7 ;  /* 0x000000040b0b7c11 */ /* 0x000fe2000f8e38ff */
[----:B------:R-:W-:Y:S01]  /*0250*/  USEL UR12, UR6, 0x1, !UP0 ;  /* 0x00000001060c7887 */ /* 0x000fe2000c000000 */
[C---:B--2---:R-:W-:Y:S01]  /*0260*/  LEA R8, R4.reuse, R7, 0x2 ;  /* 0x0000000704087211 */ /* 0x044fe200078e10ff */
[----:B------:R-:W-:Y:S01]  /*0270*/  ULOP3.LUT UR13, UR19, 0xf, URZ, 0xc0, !UPT ;  /* 0x0000000f130d7892 */ /* 0x000fe2000f8ec0ff */
[C---:B------:R-:W-:Y:S01]  /*0280*/  LEA R10, R4.reuse, R9, 0x2 ;  /* 0x00000009040a7211 */ /* 0x040fe200078e10ff */
[----:B------:R-:W-:Y:S01]  /*0290*/  ULOP3.LUT UR14, UR19, 0x7, URZ, 0xc0, !UPT ;  /* 0x00000007130e7892 */ /* 0x000fe2000f8ec0ff */
[----:B------:R-:W-:Y:S01]  /*02a0*/  LEA R12, R4, R11, 0x2 ;  /* 0x0000000b040c7211 */ /* 0x000fe200078e10ff */
[----:B------:R-:W-:Y:S02]  /*02b0*/  ULOP3.LUT UR15, UR19, 0x3, URZ, 0xc0, !UPT ;  /* 0x00000003130f7892 */ /* 0x000fe4000f8ec0ff */
[----:B------:R-:W-:Y:S01]  /*02c0*/  UIADD3 UR8, UPT, UPT, -UR7, URZ, URZ ;  /* 0x000000ff07087290 */ /* 0x000fe2000fffe1ff */
[----:B------:R-:W-:-:S11]  /*02d0*/  UMOV UR4, URZ ;  /* 0x000000ff00047c82 */ /* 0x000fd60008000000 */
.L_x_23:
[----:B0-----:R-:W0:Y:S01]  /*02e0*/  LDCU UR19, c[0x0][0x39c] ;  /* 0x00007380ff1377ac */ /* 0x001e220008000800 */
[----:B------:R-:W-:Y:S01]  /*02f0*/  MOV R13, UR4 ;  /* 0x00000004000d7c02 */ /* 0x000fe20008000f00 */
[----:B------:R-:W-:Y:S01]  /*0300*/  HFMA2 R19, -RZ, RZ, 0, 0 ;  /* 0x00000000ff137431 */ /* 0x000fe200000001ff */
[----:B------:R-:W-:Y:S02]  /*0310*/  UIADD3 UR4, UPT, UPT, UR4, 0x1, URZ ;  /* 0x0000000104047890 */ /* 0x000fe4000fffe0ff */
[----:B------:R-:W-:Y:S02]  /*0320*/  LEA R18, R13, R4, 0x5 ;  /* 0x000000040d127211 */ /* 0x000fe400078e28ff */
[----:B------:R-:W-:Y:S02]  /*0330*/  UISETP.NE.AND UP0, UPT, UR4, UR12, UPT ;  /* 0x0000000c0400728c */ /* 0x000fe4000bf05270 */
[----:B0-----:R-:W-:-:S09]  /*0340*/  UISETP.GE.AND UP1, UPT, UR19, 0x1, UPT ;  /* 0x000000011300788c */ /* 0x001fd2000bf26270 */
[----:B------:R-:W-:Y:S05]  /*0350*/  BRA.U !UP1, `(.L_x_1) ;  /* 0x0000000909547547 */ /* 0x000fea000b800000 */
[----:B------:R-:W-:Y:S02]  /*0360*/  UISETP.GE.U32.AND UP1, UPT, UR19, 0x10, UPT ;  /* 0x000000101300788c */ /* 0x000fe4000bf26070 */
[----:B------:R-:W-:Y:S01]  /*0370*/  IMAD R13, R18, UR19, RZ ;  /* 0x00000013120d7c24 */ /* 0x000fe2000f8e02ff */
[----:B------:R-:W-:Y:S01]  /*0380*/  MOV R19, RZ ;  /* 0x000000ff00137202 */ /* 0x000fe20000000f00 */
[----:B------:R-:W-:-:S05]  /*0390*/  UMOV UR5, URZ ;  /* 0x000000ff00057c82 */ /* 0x000fca0008000000 */
[----:B------:R-:W-:Y:S05]  /*03a0*/  BRA.U !UP1, `(.L_x_2) ;  /* 0x0000000109fc7547 */ /* 0x000fea000b800000 */
[----:B------:R-:W-:Y:S01]  /*03b0*/  MOV R19, RZ ;  /* 0x000000ff00137202 */ /* 0x000fe20000000f00 */
[----:B------:R-:W-:Y:S01]  /*03c0*/  UMOV UR5, UR8 ;  /* 0x0000000800057c82 */ /* 0x000fe20008000000 */
[----:B------:R-:W-:Y:S02]  /*03d0*/  MOV R23, R13 ;  /* 0x0000000d00177202 */ /* 0x000fe40000000f00 */
[----:B------:R-:W-:-:S07]  /*03e0*/  MOV R21, R6 ;  /* 0x0000000600157202 */ /* 0x000fce0000000f00 */
.L_x_3:
[----:B------:R-:W0:Y:S01]  /*03f0*/  LDC.64 R14, c[0x0][0x388] ;  /* 0x0000e200ff0e7b82 */ /* 0x000e220000000a00 */
[----:B------:R-:W-:Y:S02]  /*0400*/  MOV R16, UR9 ;  /* 0x0000000900107c02 */ /* 0x000fe40008000f00 */
[----:B------:R-:W-:-:S03]  /*0410*/  MOV R17, UR10 ;  /* 0x0000000a00117c02 */ /* 0x000fc60008000f00 */
[----:B------:R-:W-:-:S05]  /*0420*/  IMAD.WIDE R16, R21, 0x4, R16 ;  /* 0x0000000415107825 */ /* 0x000fca00078e0210 */
[----:B------:R-:W2:Y:S04]  /*0430*/  LDG.E.CONSTANT R20, desc[UR16][R16.64+-0x20] ;  /* 0xffffe01010147981 */ /* 0x000ea8000c1e9900 */
[----:B------:R-:W3:Y:S01]  /*0440*/  LDG.E.CONSTANT R25, desc[UR16][R16.64+-0x1c] ;  /* 0xffffe41010197981 */ /* 0x000ee2000c1e9900 */
[----:B0-----:R-:W-:-:S05]  /*0450*/  IMAD.WIDE R14, R23, 0x4, R14 ;  /* 0x00000004170e7825 */ /* 0x001fca00078e020e */
[----:B------:R-:W2:Y:S04]  /*0460*/  LDG.E.CONSTANT R22, desc[UR16][R14.64] ;  /* 0x000000100e167981 */ /* 0x000ea8000c1e9900 */
[----:B------:R-:W3:Y:S04]  /*0470*/  LDG.E.CONSTANT R24, desc[UR16][R14.64+0x4] ;  /* 0x000004100e187981 */ /* 0x000ee8000c1e9900 */
[----:B------:R-:W4:Y:S04]  /*0480*/  LDG.E.CONSTANT R26, desc[UR16][R14.64+0x34] ;  /* 0x000034100e1a7981 */ /* 0x000f28000c1e9900 */
[----:B------:R-:W5:Y:S04]  /*0490*/  LDG.E.CONSTANT R28, desc[UR16][R14.64+0x38] ;  /* 0x000038100e1c7981 */ /* 0x000f68000c1e9900 */
[----:B------:R-:W5:Y:S01]  /*04a0*/  LDG.E.CONSTANT R29, desc[UR16][R14.64+0x3c] ;  /* 0x00003c100e1d7981 */ /* 0x000f62000c1e9900 */
[----:B--2---:R-:W-:-:S03]  /*04b0*/  FFMA R20, R20, R22, R19 ;  /* 0x0000001614147223 */ /* 0x004fc60000000013 */
[----:B------:R-:W2:Y:S04]  /*04c0*/  LDG.E.CONSTANT R22, desc[UR16][R14.64+0x8] ;  /* 0x000008100e167981 */ /* 0x000ea8000c1e9900 */
[----:B------:R-:W2:Y:S01]  /*04d0*/  LDG.E.CONSTANT R19, desc[UR16][R16.64+-0x18] ;  /* 0xffffe81010137981 */ /* 0x000ea2000c1e9900 */
[----:B---3--:R-:W-:-:S03]  /*04e0*/  FFMA R20, R25, R24, R20 ;  /* 0x0000001819147223 */ /* 0x008fc60000000014 */
[----:B------:R-:W3:Y:S04]  /*04f0*/  LDG.E.CONSTANT R25, desc[UR16][R14.64+0xc] ;  /* 0x00000c100e197981 */ /* 0x000ee8000c1e9900 */
[----:B------:R-:W3:Y:S01]  /*0500*/  LDG.E.CONSTANT R24, desc[UR16][R16.64+-0x14] ;  /* 0xffffec1010187981 */ /* 0x000ee2000c1e9900 */
        /* <DEDUP_REMOVED lines=28> */
[----:B------:R-:W4:Y:S04]  /*06d0*/  LDG.E.CONSTANT R25, desc[UR16][R16.64+0x14] ;  /* 0x0000141010197981 */ /* 0x000f28000c1e9900 */
[----:B------:R-:W5:Y:S04]  /*06e0*/  LDG.E.CONSTANT R22, desc[UR16][R16.64+0x18] ;  /* 0x0000181010167981 */ /* 0x000f68000c1e9900 */
[----:B------:R-:W3:Y:S01]  /*06f0*/  LDG.E.CONSTANT R24, desc[UR16][R16.64+0x1c] ;  /* 0x00001c1010187981 */ /* 0x000ee2000c1e9900 */
[----:B------:R-:W-:-:S04]  /*0700*/  UIADD3 UR5, UPT, UPT, UR5, 0x10, URZ ;  /* 0x0000001005057890 */ /* 0x000fc8000fffe0ff */
[----:B------:R-:W-:Y:S01]  /*0710*/  UISETP.NE.AND UP1, UPT, UR5, URZ, UPT ;  /* 0x000000ff0500728c */ /* 0x000fe2000bf25270 */
[----:B------:R-:W-:Y:S02]  /*0720*/  IADD3 R23, PT, PT, R23, 0x10, RZ ;  /* 0x0000001017177810 */ /* 0x000fe40007ffe0ff */
[----:B------:R-:W-:Y:S01]  /*0730*/  IADD3 R21, PT, PT, R21, 0x10, RZ ;  /* 0x0000001015157810 */ /* 0x000fe20007ffe0ff */
[----:B--2---:R-:W-:-:S04]  /*0740*/  FFMA R20, R20, R19, R27 ;  /* 0x0000001314147223 */ /* 0x004fc8000000001b */
[----:B----4-:R-:W-:-:S04]  /*0750*/  FFMA R25, R25, R26, R20 ;  /* 0x0000001a19197223 */ /* 0x010fc80000000014 */
[----:B-----5:R-:W-:-:S04]  /*0760*/  FFMA R25, R22, R28, R25 ;  /* 0x0000001c16197223 */ /* 0x020fc80000000019 */
[----:B---3--:R-:W-:Y:S01]  /*0770*/  FFMA R19, R24, R29, R25 ;  /* 0x0000001d18137223 */ /* 0x008fe20000000019 */
[----:B------:R-:W-:Y:S06]  /*0780*/  BRA.U UP1, `(.L_x_3) ;  /* 0xfffffffd01187547 */ /* 0x000fec000b83ffff */
[----:B------:R-:W-:-:S05]  /*0790*/  UMOV UR5, UR7 ;  /* 0x0000000700057c82 */ /* 0x000fca0008000000 */
.L_x_2:
[----:B------:R-:W-:-:S09]  /*07a0*/  UISETP.NE.AND UP1, UPT, UR13, URZ, UPT ;  /* 0x000000ff0d00728c */ /* 0x000fd2000bf25270 */
[----:B------:R-:W-:Y:S05]  /*07b0*/  BRA.U !UP1, `(.L_x_1) ;  /* 0x00000005093c7547 */ /* 0x000fea000b800000 */
[----:B------:R-:W-:Y:S02]  /*07c0*/  UIADD3 UR11, UPT, UPT, UR13, -0x1, URZ ;  /* 0xffffffff0d0b7890 */ /* 0x000fe4000fffe0ff */
[----:B------:R-:W-:Y:S02]  /*07d0*/  UISETP.NE.AND UP2, UPT, UR14, URZ, UPT ;  /* 0x000000ff0e00728c */ /* 0x000fe4000bf45270 */
[----:B------:R-:W-:-:S09]  /*07e0*/  UISETP.GE.U32.AND UP1, UPT, UR11, 0x7, UPT ;  /* 0x000000070b00788c */ /* 0x000fd2000bf26070 */
[----:B------:R-:W-:Y:S05]  /*07f0*/  BRA.U !UP1, `(.L_x_4) ;  /* 0x00000001097c7547 */ /* 0x000fea000b800000 */
[----:B------:R-:W0:Y:S01]  /*0800*/  LDC.64 R16, c[0x0][0x380] ;  /* 0x0000e000ff107b82 */ /* 0x000e220000000a00 */
[----:B------:R-:W-:Y:S02]  /*0810*/  IADD3 R21, PT, PT, R6, UR5, RZ ;  /* 0x0000000506157c10 */ /* 0x000fe4000fffe0ff */
[----:B------:R-:W-:-:S05]  /*0820*/  IADD3 R23, PT, PT, R13, UR5, RZ ;  /* 0x000000050d177c10 */ /* 0x000fca000fffe0ff */
[----:B------:R-:W1:Y:S01]  /*0830*/  LDC.64 R14, c[0x0][0x388] ;  /* 0x0000e200ff0e7b82 */ /* 0x000e620000000a00 */
[----:B0-----:R-:W-:-:S05]  /*0840*/  IMAD.WIDE R16, R21, 0x4, R16 ;  /* 0x0000000415107825 */ /* 0x001fca00078e0210 */
[----:B------:R-:W2:Y:S01]  /*0850*/  LDG.E.CONSTANT R20, desc[UR16][R16.64] ;  /* 0x0000001010147981 */ /* 0x000ea2000c1e9900 */
[----:B-1----:R-:W-:-:S03]  /*0860*/  IMAD.WIDE R14, R23, 0x4, R14 ;  /* 0x00000004170e7825 */ /* 0x002fc600078e020e */
[----:B------:R-:W3:Y:S04]  /*0870*/  LDG.E.CONSTANT R25, desc[UR16][R16.64+0x8] ;  /* 0x0000081010197981 */ /* 0x000ee8000c1e9900 */
[----:B------:R-:W2:Y:S04]  /*0880*/  LDG.E.CONSTANT R21, desc[UR16][R14.64] ;  /* 0x000000100e157981 */ /* 0x000ea8000c1e9900 */
[----:B------:R-:W4:Y:S04]  /*0890*/  LDG.E.CONSTANT R23, desc[UR16][R16.64+0x4] ;  /* 0x0000041010177981 */ /* 0x000f28000c1e9900 */
[----:B------:R-:W4:Y:S04]  /*08a0*/  LDG.E.CONSTANT R22, desc[UR16][R14.64+0x4] ;  /* 0x000004100e167981 */ /* 0x000f28000c1e9900 */
[----:B------:R-:W3:Y:S04]  /*08b0*/  LDG.E.CONSTANT R24, desc[UR16][R14.64+0x8] ;  /* 0x000008100e187981 */ /* 0x000ee8000c1e9900 */
[----:B------:R-:W5:Y:S04]  /*08c0*/  LDG.E.CONSTANT R26, desc[UR16][R14.64+0x10] ;  /* 0x000010100e1a7981 */ /* 0x000f68000c1e9900 */
[----:B------:R-:W5:Y:S04]  /*08d0*/  LDG.E.CONSTANT R27, desc[UR16][R14.64+0x14] ;  /* 0x000014100e1b7981 */ /* 0x000f68000c1e9900 */
[----:B------:R-:W5:Y:S01]  /*08e0*/  LDG.E.CONSTANT R29, desc[UR16][R14.64+0x1c] ;  /* 0x00001c100e1d7981 */ /* 0x000f62000c1e9900 */
[----:B--2---:R-:W-:-:S03]  /*08f0*/  FFMA R20, R20, R21, R19 ;  /* 0x0000001514147223 */ /* 0x004fc60000000013 */
[----:B------:R-:W2:Y:S04]  /*0900*/  LDG.E.CONSTANT R19, desc[UR16][R16.64+0xc] ;  /* 0x00000c1010137981 */ /* 0x000ea8000c1e9900 */
[----:B------:R-:W5:Y:S01]  /*0910*/  LDG.E.CONSTANT R21, desc[UR16][R16.64+0x18] ;  /* 0x0000181010157981 */ /* 0x000f62000c1e9900 */
[----:B----4-:R-:W-:-:S03]  /*0920*/  FFMA R22, R23, R22, R20 ;  /* 0x0000001617167223 */ /* 0x010fc60000000014 */
[----:B------:R-:W2:Y:S01]  /*0930*/  LDG.E.CONSTANT R20, desc[UR16][R14.64+0xc] ;  /* 0x00000c100e147981 */ /* 0x000ea2000c1e9900 */
[----:B---3--:R-:W-:-:S03]  /*0940*/  FFMA R28, R25, R24, R22 ;  /* 0x00000018191c7223 */ /* 0x008fc60000000016 */
[----:B------:R-:W5:Y:S04]  /*0950*/  LDG.E.CONSTANT R25, desc[UR16][R16.64+0x10] ;  /* 0x0000101010197981 */ /* 0x000f68000c1e9900 */
[----:B------:R-:W3:Y:S04]  /*0960*/  LDG.E.CONSTANT R22, desc[UR16][R16.64+0x14] ;  /* 0x0000141010167981 */ /* 0x000ee8000c1e9900 */
[----:B------:R-:W4:Y:S04]  /*0970*/  LDG.E.CONSTANT R24, desc[UR16][R14.64+0x18] ;  /* 0x000018100e187981 */ /* 0x000f28000c1e9900 */
[----:B------:R-:W4:Y:S01]  /*0980*/  LDG.E.CONSTANT R23, desc[UR16][R16.64+0x1c] ;  /* 0x00001c1010177981 */ /* 0x000f22000c1e9900 */
[----:B------:R-:W-:Y:S01]  /*0990*/  UIADD3 UR5, UPT, UPT, UR5, 0x8, URZ ;  /* 0x0000000805057890 */ /* 0x000fe2000fffe0ff */
[----:B--2---:R-:W-:-:S04]  /*09a0*/  FFMA R20, R19, R20, R28 ;  /* 0x0000001413147223 */ /* 0x004fc8000000001c */
[----:B-----5:R-:W-:-:S04]  /*09b0*/  FFMA R25, R25, R26, R20 ;  /* 0x0000001a19197223 */ /* 0x020fc80000000014 */
[----:B---3--:R-:W-:-:S04]  /*09c0*/  FFMA R22, R22, R27, R25 ;  /* 0x0000001b16167223 */ /* 0x008fc80000000019 */
[----:B----4-:R-:W-:-:S04]  /*09d0*/  FFMA R22, R21, R24, R22 ;  /* 0x0000001815167223 */ /* 0x010fc80000000016 */
[----:B------:R-:W-:-:S07]  /*09e0*/  FFMA R19, R23, R29, R22 ;  /* 0x0000001d17137223 */ /* 0x000fce0000000016 */
.L_x_4:
        /* <DEDUP_REMOVED lines=18> */
[----:B------:R-:W5:Y:S01]  /*0b10*/  LDG.E.CONSTANT R26, desc[UR16][R14.64+0xc] ;  /* 0x00000c100e1a7981 */ /* 0x000f62000c1e9900 */
[----:B------:R-:W-:Y:S01]  /*0b20*/  UIADD3 UR5, UPT, UPT, UR5, 0x4, URZ ;  /* 0x0000000405057890 */ /* 0x000fe2000fffe0ff */
[----:B--2---:R-:W-:-:S04]  /*0b30*/  FFMA R20, R20, R21, R19 ;  /* 0x0000001514147223 */ /* 0x004fc80000000013 */
[----:B----4-:R-:W-:-:S04]  /*0b40*/  FFMA R20, R23, R22, R20 ;  /* 0x0000001617147223 */ /* 0x010fc80000000014 */
[----:B---3--:R-:W-:-:S04]  /*0b50*/  FFMA R20, R25, R24, R20 ;  /* 0x0000001819147223 */ /* 0x008fc80000000014 */
[----:B-----5:R-:W-:-:S07]  /*0b60*/  FFMA R19, R27, R26, R20 ;  /* 0x0000001a1b137223 */ /* 0x020fce0000000014 */
.L_x_5:
[----:B------:R-:W-:Y:S05]  /*0b70*/  BRA.U !UP2, `(.L_x_1) ;  /* 0x000000010a4c7547 */ /* 0x000fea000b800000 */
[----:B------:R-:W0:Y:S01]  /*0b80*/  LDC.64 R14, c[0x0][0x380] ;  /* 0x0000e000ff0e7b82 */ /* 0x000e220000000a00 */
[----:B------:R-:W-:Y:S02]  /*0b90*/  IADD3 R21, PT, PT, R6, UR5, RZ ;  /* 0x0000000506157c10 */ /* 0x000fe4000fffe0ff */
[----:B------:R-:W-:-:S05]  /*0ba0*/  IADD3 R13, PT, PT, R13, UR5, RZ ;  /* 0x000000050d0d7c10 */ /* 0x000fca000fffe0ff */
[----:B------:R-:W1:Y:S01]  /*0bb0*/  LDC.64 R16, c[0x0][0x388] ;  /* 0x0000e200ff107b82 */ /* 0x000e620000000a00 */
[----:B0-----:R-:W-:-:S05]  /*0bc0*/  IMAD.WIDE R14, R21, 0x4, R14 ;  /* 0x00000004150e7825 */ /* 0x001fca00078e020e */
[----:B------:R-:W2:Y:S01]  /*0bd0*/  LDG.E.CONSTANT R20, desc[UR16][R14.64] ;  /* 0x000000100e147981 */ /* 0x000ea2000c1e9900 */
[----:B-1----:R-:W-:-:S05]  /*0be0*/  IMAD.WIDE R16, R13, 0x4, R16 ;  /* 0x000000040d107825 */ /* 0x002fca00078e0210 */
[----:B------:R-:W2:Y:S01]  /*0bf0*/  LDG.E.CONSTANT R13, desc[UR16][R16.64] ;  /* 0x00000010100d7981 */ /* 0x000ea2000c1e9900 */
[----:B------:R-:W-:Y:S01]  /*0c00*/  UISETP.NE.AND UP1, UPT, UR15, 0x1, UPT ;  /* 0x000000010f00788c */ /* 0x000fe2000bf25270 */
[----:B--2---:R-:W-:-:S08]  /*0c10*/  FFMA R19, R20, R13, R19 ;  /* 0x0000000d14137223 */ /* 0x004fd00000000013 */
[----:B------:R-:W-:Y:S05]  /*0c20*/  BRA.U !UP1, `(.L_x_1) ;  /* 0x0000000109207547 */ /* 0x000fea000b800000 */
[----:B------:R-:W-:Y:S01]  /*0c30*/  UISETP.NE.AND UP1, UPT, UR15, 0x2, UPT ;  /* 0x000000020f00788c */ /* 0x000fe2000bf25270 */
[----:B------:R-:W2:Y:S04]  /*0c40*/  LDG.E.CONSTANT R20, desc[UR16][R14.64+0x4] ;  /* 0x000004100e147981 */ /* 0x000ea8000c1e9900 */
[----:B------:R-:W2:Y:S01]  /*0c50*/  LDG.E.CONSTANT R13, desc[UR16][R16.64+0x4] ;  /* 0x00000410100d7981 */ /* 0x000ea2000c1e9900 */
[----:B------:R-:W-:-:S13]  /*0c60*/  PLOP3.LUT P0, PT, PT, PT, UP1, 0x80, 0x8 ;  /* 0x000000000008781c */ /* 0x000fda0003f0f018 */
[----:B------:R-:W3:Y:S04]  /*0c70*/  @P0 LDG.E.CONSTANT R22, desc[UR16][R14.64+0x8] ;  /* 0x000008100e160981 */ /* 0x000ee8000c1e9900 */
[----:B------:R-:W3:Y:S01]  /*0c80*/  @P0 LDG.E.CONSTANT R21, desc[UR16][R16.64+0x8] ;  /* 0x0000081010150981 */ /* 0x000ee2000c1e9900 */
[----:B--2---:R-:W-:-:S04]  /*0c90*/  FFMA R19, R20, R13, R19 ;  /* 0x0000000d14137223 */ /* 0x004fc80000000013 */
[----:B---3--:R-:W-:-:S07]  /*0ca0*/  @P0 FFMA R19, R22, R21, R19 ;  /* 0x0000001516130223 */ /* 0x008fce0000000013 */
.L_x_1:
[----:B------:R-:W0:Y:S01]  /*0cb0*/  LDCU UR11, c[0x0][0x398] ;  /* 0x00007300ff0b77ac */ /* 0x000e220008000800 */
[----:B------:R-:W-:Y:S01]  /*0cc0*/  VIMNMX R13, PT, PT, R3, R18, !PT ;  /* 0x00000012030d7248 */ /* 0x000fe20007fe0100 */
[----:B------:R-:W-:Y:S01]  /*0cd0*/  BSSY.RECONVERGENT B0, `(.L_x_6) ;  /* 0x0000024000007945 */ /* 0x000fe20003800200 */
[----:B------:R-:W-:Y:S02]  /*0ce0*/  ISETP.GT.U32.AND P0, PT, R4, 0xf, PT ;  /* 0x0000000f0400780c */ /* 0x000fe40003f04070 */
[----:B0-----:R-:W-:-:S04]  /*0cf0*/  ISETP.GE.AND P1, PT, R13, UR11, PT ;  /* 0x0000000b0d007c0c */ /* 0x001fc8000bf26270 */
[----:B------:R-:W-:Y:S02]  /*0d00*/  FSEL R13, R19, -3.40282346638528859812e+38, !P1 ;  /* 0xff7fffff130d7808 */ /* 0x000fe40004800000 */
[----:B------:R-:W-:-:S03]  /*0d10*/  FSEL R15, RZ, 1, P1 ;  /* 0x3f800000ff0f7808 */ /* 0x000fc60000800000 */
[----:B------:R0:W-:Y:S04]  /*0d20*/  STS [R10], R13 ;  /* 0x0000000d0a007388 */ /* 0x0001e80000000800 */
[----:B------:R1:W-:Y:S01]  /*0d30*/  STS [R8], R15 ;  /* 0x0000000f08007388 */ /* 0x0003e20000000800 */
[----:B0-----:R-:W-:Y:S01]  /*0d40*/  P2R R13, PR, RZ, 0x1 ;  /* 0x00000001ff0d7803 */ /* 0x001fe20000000000 */
[----:B------:R-:W-:Y:S06]  /*0d50*/  BAR.SYNC.DEFER_BLOCKING 0x0 ;  /* 0x0000000000007b1d */ /* 0x000fec0000010000 */
[----:B------:R-:W-:Y:S05]  /*0d60*/  @P0 BRA `(.L_x_7) ;  /* 0x0000000000680947 */ /* 0x000fea0003800000 */
[----:B------:R-:W-:Y:S04]  /*0d70*/  LDS R13, [R10] ;  /* 0x000000000a0d7984 */ /* 0x000fe80000000800 */
[----:B------:R-:W0:Y:S02]  /*0d80*/  LDS R14, [R10+0x40] ;  /* 0x000040000a0e7984 */ /* 0x000e240000000800 */
[----:B0-----:R-:W-:-:S13]  /*0d90*/  FSETP.GT.AND P0, PT, R13, R14, PT ;  /* 0x0000000e0d00720b */ /* 0x001fda0003f04000 */
[----:B------:R-:W-:Y:S05]  /*0da0*/  @!P0 BRA `(.L_x_8) ;  /* 0x00000000002c8947 */ /* 0x000fea0003800000 */
[----:B------:R-:W-:Y:S02]  /*0db0*/  FADD R13, -R13, R14 ;  /* 0x0000000e0d0d7221 */ /* 0x000fe40000000100 */
[----:B------:R-:W-:Y:S02]  /*0dc0*/  LDS R14, [R8+0x40] ;  /* 0x00004000080e7984 */ /* 0x000fe40000000800 */
[----:B-1----:R-:W-:Y:S02]  /*0dd0*/  FMUL R15, R13, 1.4426950216293334961 ;  /* 0x3fb8aa3b0d0f7820 */ /* 0x002fe40000400000 */
[----:B------:R-:W0:Y:S03]  /*0de0*/  LDS R13, [R8] ;  /* 0x00000000080d7984 */ /* 0x000e260000000800 */
[----:B------:R-:W-:-:S13]  /*0df0*/  FSETP.GEU.AND P0, PT, R15, -126, PT ;  /* 0xc2fc00000f00780b */ /* 0x000fda0003f0e000 */
[----:B------:R-:W-:-:S04]  /*0e00*/  @!P0 FMUL R15, R15, 0.5 ;  /* 0x3f0000000f0f8820 */ /* 0x000fc80000400000 */
[----:B------:R-:W1:Y:S02]  /*0e10*/  MUFU.EX2 R16, R15 ;  /* 0x0000000f00107308 */ /* 0x000e640000000800 */
[----:B-1----:R-:W-:-:S04]  /*0e20*/  @!P0 FMUL R16, R16, R16 ;  /* 0x0000001010108220 */ /* 0x002fc80000400000 */
[----:B0-----:R-:W-:-:S05]  /*0e30*/  FFMA R13, R14, R16, R13 ;  /* 0x000000100e0d7223 */ /* 0x001fca000000000d */
[----:B------:R0:W-:Y:S01]  /*0e40*/  STS [R8], R13 ;  /* 0x0000000d08007388 */ /* 0x0001e20000000800 */
[----:B------:R-:W-:Y:S05]  /*0e50*/  BRA `(.L_x_7) ;  /* 0x00000000002c7947 */ /* 0x000fea0003800000 */
.L_x_8:
[----:B------:R-:W-:Y:S01]  /*0e60*/  FADD R13, R13, -R14 ;  /* 0x8000000e0d0d7221 */ /* 0x000fe20000000000 */
[----:B------:R-:W-:Y:S03]  /*0e70*/  LDS R17, [R8] ;  /* 0x0000000008117984 */ /* 0x000fe60000000800 */
[----:B-1----:R-:W-:Y:S02]  /*0e80*/  FMUL R15, R13, 1.4426950216293334961 ;  /* 0x3fb8aa3b0d0f7820 */ /* 0x002fe40000400000 */
[----:B------:R-:W0:Y:S03]  /*0e90*/  LDS R13, [R8+0x40] ;  /* 0x00004000080d7984 */ /* 0x000e260000000800 */
[----:B------:R-:W-:-:S13]  /*0ea0*/  FSETP.GEU.AND P0, PT, R15, -126, PT ;  /* 0xc2fc00000f00780b */ /* 0x000fda0003f0e000 */
[----:B------:R-:W-:-:S04]  /*0eb0*/  @!P0 FMUL R15, R15, 0.5 ;  /* 0x3f0000000f0f8820 */ /* 0x000fc80000400000 */
[----:B------:R-:W1:Y:S02]  /*0ec0*/  MUFU.EX2 R16, R15 ;  /* 0x0000000f00107308 */ /* 0x000e640000000800 */
[----:B-1----:R-:W-:-:S04]  /*0ed0*/  @!P0 FMUL R16, R16, R16 ;  /* 0x0000001010108220 */ /* 0x002fc80000400000 */
[----:B0-----:R-:W-:-:S05]  /*0ee0*/  FFMA R13, R16, R17, R13 ;  /* 0x00000011100d7223 */ /* 0x001fca000000000d */
[----:B------:R2:W-:Y:S04]  /*0ef0*/  STS [R8], R13 ;  /* 0x0000000d08007388 */ /* 0x0005e80000000800 */
[----:B------:R2:W-:Y:S02]  /*0f00*/  STS [R10], R14 ;  /* 0x0000000e0a007388 */ /* 0x0005e40000000800 */
.L_x_7:
[----:B------:R-:W-:Y:S05]  /*0f10*/  BSYNC.RECONVERGENT B0 ;  /* 0x0000000000007941 */ /* 0x000fea0003800200 */
.L_x_6:
[----:B------:R-:W-:Y:S01]  /*0f20*/  BAR.SYNC.DEFER_BLOCKING 0x0 ;  /* 0x0000000000007b1d */ /* 0x000fe20000010000 */
[----:B------:R-:W-:-:S04]  /*0f30*/  ISETP.GT.U32.AND P0, PT, R4, 0x7, PT ;  /* 0x000000070400780c */ /* 0x000fc80003f04070 */
[----:B0-2---:R-:W-:Y:S01]  /*0f40*/  P2R R13, PR, RZ, 0x1 ;  /* 0x00000001ff0d7803 */ /* 0x005fe20000000000 */
[----:B------:R-:W-:Y:S08]  /*0f50*/  BSSY.RECONVERGENT B0, `(.L_x_9) ;  /* 0x000001c000007945 */ /* 0x000ff00003800200 */
[----:B------:R-:W-:Y:S05]  /*0f60*/  @P0 BRA `(.L_x_10) ;  /* 0x0000000000680947 */ /* 0x000fea0003800000 */
[----:B------:R-:W-:Y:S04]  /*0f70*/  LDS R13, [R10] ;  /* 0x000000000a0d7984 */ /* 0x000fe80000000800 */
[----:B------:R-:W0:Y:S02]  /*0f80*/  LDS R14, [R10+0x20] ;  /* 0x000020000a0e7984 */ /* 0x000e240000000800 */
[----:B0-----:R-:W-:-:S13]  /*0f90*/  FSETP.GT.AND P0, PT, R13, R14, PT ;  /* 0x0000000e0d00720b */ /* 0x001fda0003f04000 */
[----:B------:R-:W-:Y:S05]  /*0fa0*/  @P0 BRA `(.L_x_11) ;  /* 0x0000000000300947 */ /* 0x000fea0003800000 */
        /* <DEDUP_REMOVED lines=10> */
[----:B------:R2:W-:Y:S01]  /*1050*/  STS [R10], R14 ;  /* 0x0000000e0a007388 */ /* 0x0005e20000000800 */
[----:B------:R-:W-:Y:S05]  /*1060*/  BRA `(.L_x_10) ;  /* 0x0000000000287947 */ /* 0x000fea0003800000 */
.L_x_11:
        /* <DEDUP_REMOVED lines=9> */
[----:B------:R0:W-:Y:S02]  /*1100*/  STS [R8], R13 ;  /* 0x0000000d08007388 */ /* 0x0001e40000000800 */
.L_x_10:
[----:B------:R-:W-:Y:S05]  /*1110*/  BSYNC.RECONVERGENT B0 ;  /* 0x0000000000007941 */ /* 0x000fea0003800200 */
.L_x_9:
[----:B------:R-:W-:Y:S01]  /*1120*/  BAR.SYNC.DEFER_BLOCKING 0x0 ;  /* 0x0000000000007b1d */ /* 0x000fe20000010000 */
[----:B------:R-:W-:-:S05]  /*1130*/  ISETP.GT.U32.AND P2, PT, R4, 0x3, PT ;  /* 0x000000030400780c */ /* 0x000fca0003f44070 */
[----:B------:R-:W-:Y:S08]  /*1140*/  BSSY.RECONVERGENT B0, `(.L_x_12) ;  /* 0x000001c000007945 */ /* 0x000ff00003800200 */
[----:B------:R-:W-:Y:S05]  /*1150*/  @P2 BRA `(.L_x_13) ;  /* 0x0000000000682947 */ /* 0x000fea0003800000 */
[----:B0-2---:R-:W-:Y:S04]  /*1160*/  LDS R13, [R10] ;  /* 0x000000000a0d7984 */ /* 0x005fe80000000800 */
        /* <DEDUP_REMOVED lines=15> */
.L_x_14:
        /* <DEDUP_REMOVED lines=10> */
.L_x_13:
[----:B------:R-:W-:Y:S05]  /*1300*/  BSYNC.RECONVERGENT B0 ;  /* 0x0000000000007941 */ /* 0x000fea0003800200 */
.L_x_12:
[----:B------:R-:W-:Y:S01]  /*1310*/  BAR.SYNC.DEFER_BLOCKING 0x0 ;  /* 0x0000000000007b1d */ /* 0x000fe20000010000 */
[----:B------:R-:W-:-:S05]  /*1320*/  ISETP.GT.U32.AND P3, PT, R4, 0x1, PT ;  /* 0x000000010400780c */ /* 0x000fca0003f64070 */
[----:B------:R-:W-:Y:S08]  /*1330*/  BSSY.RECONVERGENT B0, `(.L_x_15) ;  /* 0x000001c000007945 */ /* 0x000ff00003800200 */
[----:B------:R-:W-:Y:S05]  /*1340*/  @P3 BRA `(.L_x_16) ;  /* 0x0000000000683947 */ /* 0x000fea0003800000 */
[----:B0-234-:R-:W-:Y:S04]  /*1350*/  LDS R13, [R10] ;  /* 0x000000000a0d7984 */ /* 0x01dfe80000000800 */
        /* <DEDUP_REMOVED lines=15> */
.L_x_17:
        /* <DEDUP_REMOVED lines=10> */
.L_x_16:
[----:B------:R-:W-:Y:S05]  /*14f0*/  BSYNC.RECONVERGENT B0 ;  /* 0x0000000000007941 */ /* 0x000fea0003800200 */
.L_x_15:
[----:B------:R-:W-:Y:S01]  /*1500*/  BAR.SYNC.DEFER_BLOCKING 0x0 ;  /* 0x0000000000007b1d */ /* 0x000fe20000010000 */
[----:B------:R-:W-:-:S05]  /*1510*/  ISETP.NE.AND P4, PT, R4, RZ, PT ;  /* 0x000000ff0400720c */ /* 0x000fca0003f85270 */
        /* <DEDUP_REMOVED lines=18> */
.L_x_20:
        /* <DEDUP_REMOVED lines=10> */
.L_x_19:
[----:B------:R-:W-:Y:S05]  /*16e0*/  BSYNC.RECONVERGENT B0 ;  /* 0x0000000000007941 */ /* 0x000fea0003800200 */
.L_x_18:
[----:B------:R-:W5:Y:S01]  /*16f0*/  S2R R17, SR_CTAID.Y ;  /* 0x0000000000117919 */ /* 0x000f620000002600 */
[----:B0123--:R-:W0:Y:S08]  /*1700*/  @!P1 LDC.64 R14, c[0x0][0x390] ;  /* 0x0000e400ff0e9b82 */ /* 0x00fe300000000a00 */
[----:B------:R-:W-:Y:S01]  /*1710*/  BAR.SYNC.DEFER_BLOCKING 0x0 ;  /* 0x0000000000007b1d */ /* 0x000fe20000010000 */
[----:B------:R-:W-:-:S05]  /*1720*/  PLOP3.LUT P0, PT, PT, PT, PT, 0x80, 0x8 ;  /* 0x000000000008781c */ /* 0x000fca0003f0f070 */
[----:B------:R-:W1:Y:S01]  /*1730*/  LDS R20, [R9] ;  /* 0x0000000009147984 */ /* 0x000e620000000800 */
[----:B-----5:R-:W-:-:S04]  /*1740*/  @!P1 IMAD R17, R18, UR19, R17 ;  /* 0x0000001312119c24 */ /* 0x020fc8000f8e0211 */
[----:B0-----:R-:W-:-:S06]  /*1750*/  @!P1 IMAD.WIDE.U32 R14, R17, 0x4, R14 ;  /* 0x00000004110e9825 */ /* 0x001fcc00078e000e */
[----:B------:R-:W2:Y:S01]  /*1760*/  @!P1 LDG.E.CONSTANT R14, desc[UR16][R14.64] ;  /* 0x000000100e0e9981 */ /* 0x000ea2000c1e9900 */
[----:B-1----:R-:W-:-:S04]  /*1770*/  FSETP.GT.AND P5, PT, R5, R20, PT ;  /* 0x000000140500720b */ /* 0x002fc80003fa4000 */
[----:B------:R-:W-:-:S05]  /*1780*/  FSEL R16, R5, R20, P5 ;  /* 0x0000001405107208 */ /* 0x000fca0002800000 */
[----:B------:R-:W-:-:S04]  /*1790*/  @!P1 FADD R19, -R16, R19 ;  /* 0x0000001310139221 */ /* 0x000fc80000000100 */
[----:B------:R-:W-:-:S05]  /*17a0*/  @!P1 FMUL R19, R19, 1.4426950216293334961 ;  /* 0x3fb8aa3b13139820 */ /* 0x000fca0000400000 */
[----:B------:R-:W-:-:S04]  /*17b0*/  @!P1 FSETP.GEU.AND P6, PT, R19, -126, PT ;  /* 0xc2fc00001300980b */ /* 0x000fc80003fce000 */
[----:B------:R-:W-:-:S13]  /*17c0*/  @!P1 PLOP3.LUT P0, PT, P6, PT, PT, 0x80, 0x8 ;  /* 0x000000000008981c */ /* 0x000fda000370f070 */
[----:B------:R-:W-:-:S04]  /*17d0*/  @!P0 FMUL R19, R19, 0.5 ;  /* 0x3f00000013138820 */ /* 0x000fc80000400000 */
[----:B----4-:R-:W0:Y:S01]  /*17e0*/  @!P1 MUFU.EX2 R13, R19 ;  /* 0x00000013000d9308 */ /* 0x010e220000000800 */
[----:B------:R-:W-:Y:S02]  /*17f0*/  HFMA2 R17, -RZ, RZ, 0, 0 ;  /* 0x00000000ff117431 */ /* 0x000fe400000001ff */
[----:B0-----:R-:W-:Y:S01]  /*1800*/  @!P0 FMUL R13, R13, R13 ;  /* 0x0000000d0d0d8220 */ /* 0x001fe20000400000 */
[C---:B------:R-:W-:Y:S02]  /*1810*/  ISETP.GT.U32.AND P0, PT, R4.reuse, 0xf, PT ;  /* 0x0000000f0400780c */ /* 0x040fe40003f04070 */
[----:B------:R-:W-:Y:S01]  /*1820*/  ISETP.GT.U32.AND P6, PT, R4, 0x7, PT ;  /* 0x000000070400780c */ /* 0x000fe20003fc4070 */
[----:B--2---:R-:W-:Y:S02]  /*1830*/  @!P1 FMUL R17, R13, R14 ;  /* 0x0000000e0d119220 */ /* 0x004fe40000400000 */
[----:B------:R-:W-:Y:S01]  /*1840*/  LDS R13, [R7] ;  /* 0x00000000070d7984 */ /* 0x000fe20000000800 */
[----:B------:R-:W-:Y:S06]  /*1850*/  BAR.SYNC.DEFER_BLOCKING 0x0 ;  /* 0x0000000000007b1d */ /* 0x000fec0000010000 */
[----:B------:R-:W-:Y:S02]  /*1860*/  STS [R12], R17 ;  /* 0x000000110c007388 */ /* 0x000fe40000000800 */
[----:B------:R-:W-:Y:S06]  /*1870*/  BAR.SYNC.DEFER_BLOCKING 0x0 ;  /* 0x0000000000007b1d */ /* 0x000fec0000010000 */
[----:B------:R-:W-:Y:S04]  /*1880*/  @!P0 LDS R18, [R12+0x40] ;  /* 0x000040000c128984 */ /* 0x000fe80000000800 */
[----:B------:R-:W0:Y:S02]  /*1890*/  @!P0 LDS R19, [R12] ;  /* 0x000000000c138984 */ /* 0x000e240000000800 */
[----:B0-----:R-:W-:-:S05]  /*18a0*/  @!P0 FADD R19, R18, R19 ;  /* 0x0000001312138221 */ /* 0x001fca0000000000 */
[----:B------:R-:W-:Y:S01]  /*18b0*/  @!P0 STS [R12], R19 ;  /* 0x000000130c008388 */ /* 0x000fe20000000800 */
        /* <DEDUP_REMOVED lines=12> */
[----:B------:R-:W0:Y:S01]  /*1980*/  @!P3 LDS R19, [R12] ;  /* 0x000000000c13b984 */ /* 0x000e220000000800 */
[----:B------:R-:W-:-:S05]  /*1990*/  FSEL R15, R20, R5, P5 ;  /* 0x00000005140f7208 */ /* 0x000fca0002800000 */
[----:B------:R-:W-:Y:S01]  /*19a0*/  FADD R15, -R16, R15 ;  /* 0x0000000f100f7221 */ /* 0x000fe20000000100 */
[----:B0-----:R-:W-:-:S05]  /*19b0*/  @!P3 FADD R19, R14, R19 ;  /* 0x000000130e13b221 */ /* 0x001fca0000000000 */
[----:B------:R-:W-:Y:S01]  /*19c0*/  @!P3 STS [R12], R19 ;  /* 0x000000130c00b388 */ /* 0x000fe20000000800 */
[----:B------:R-:W-:Y:S01]  /*19d0*/  BAR.SYNC.DEFER_BLOCKING 0x0 ;  /* 0x0000000000007b1d */ /* 0x000fe20000010000 */
[----:B------:R-:W-:-:S05]  /*19e0*/  FMUL R15, R15, 1.4426950216293334961 ;  /* 0x3fb8aa3b0f0f7820 */ /* 0x000fca0000400000 */
[C---:B------:R-:W-:Y:S01]  /*19f0*/  FSETP.GEU.AND P0, PT, R15.reuse, -126, PT ;  /* 0xc2fc00000f00780b */ /* 0x040fe20003f0e000 */
[----:B------:R-:W-:Y:S04]  /*1a00*/  @!P4 LDS R14, [R11+0x4] ;  /* 0x000004000b0ec984 */ /* 0x000fe80000000800 */
[----:B------:R-:W0:Y:S08]  /*1a10*/  @!P4 LDS R21, [R12] ;  /* 0x000000000c15c984 */ /* 0x000e300000000800 */
[----:B------:R-:W-:-:S04]  /*1a20*/  @!P0 FMUL R15, R15, 0.5 ;  /* 0x3f0000000f0f8820 */ /* 0x000fc80000400000 */
[----:B------:R-:W1:Y:S01]  /*1a30*/  MUFU.EX2 R17, R15 ;  /* 0x0000000f00117308 */ /* 0x000e620000000800 */
[----:B------:R-:W-:Y:S01]  /*1a40*/  BSSY.RECONVERGENT B0, `(.L_x_21) ;  /* 0x0000011000007945 */ /* 0x000fe20003800200 */
[----:B-1----:R-:W-:Y:S01]  /*1a50*/  @!P0 FMUL R17, R17, R17 ;  /* 0x0000001111118220 */ /* 0x002fe20000400000 */
[----:B0-----:R-:W-:Y:S01]  /*1a60*/  @!P4 FADD R21, R14, R21 ;  /* 0x000000150e15c221 */ /* 0x001fe20000000000 */
[----:B------:R-:W-:Y:S02]  /*1a70*/  FSEL R14, R0, R13, P5 ;  /* 0x0000000d000e7208 */ /* 0x000fe40002800000 */
[----:B------:R-:W-:Y:S02]  /*1a80*/  FSEL R13, R13, R0, P5 ;  /* 0x000000000d0d7208 */ /* 0x000fe40002800000 */
[----:B------:R0:W-:Y:S03]  /*1a90*/  @!P4 STS [R12], R21 ;  /* 0x000000150c00c388 */ /* 0x0001e60000000800 */
[----:B------:R-:W-:Y:S01]  /*1aa0*/  FFMA R0, R13, R17, R14 ;  /* 0x000000110d007223 */ /* 0x000fe2000000000e */
[----:B------:R-:W-:Y:S06]  /*1ab0*/  BAR.SYNC.DEFER_BLOCKING 0x0 ;  /* 0x0000000000007b1d */ /* 0x000fec0000010000 */
[----:B------:R-:W-:Y:S05]  /*1ac0*/  @P1 BRA `(.L_x_22) ;  /* 0x0000000000201947 */ /* 0x000fea0003800000 */
[----:B------:R-:W-:Y:S01]  /*1ad0*/  FADD R5, -R16, R5 ;  /* 0x0000000510057221 */ /* 0x000fe20000000100 */
[----:B------:R-:W1:Y:S03]  /*1ae0*/  LDS R15, [R11] ;  /* 0x000000000b0f7984 */ /* 0x000e660000000800 */
[----:B------:R-:W-:-:S05]  /*1af0*/  FMUL R5, R5, 1.4426950216293334961 ;  /* 0x3fb8aa3b05057820 */ /* 0x000fca0000400000 */
[----:B------:R-:W-:-:S13]  /*1b00*/  FSETP.GEU.AND P0, PT, R5, -126, PT ;  /* 0xc2fc00000500780b */ /* 0x000fda0003f0e000 */
[----:B------:R-:W-:-:S04]  /*1b10*/  @!P0 FMUL R5, R5, 0.5 ;  /* 0x3f00000005058820 */ /* 0x000fc80000400000 */
[----:B------:R-:W2:Y:S02]  /*1b20*/  MUFU.EX2 R13, R5 ;  /* 0x00000005000d7308 */ /* 0x000ea40000000800 */
[----:B--2---:R-:W-:-:S04]  /*1b30*/  @!P0 FMUL R13, R13, R13 ;  /* 0x0000000d0d0d8220 */ /* 0x004fc80000400000 */
[----:B-1----:R-:W-:-:S07]  /*1b40*/  FFMA R2, R2, R13, R15 ;  /* 0x0000000d02027223 */ /* 0x002fce000000000f */
.L_x_22:
[----:B------:R-:W-:Y:S05]  /*1b50*/  BSYNC.RECONVERGENT B0 ;  /* 0x0000000000007941 */ /* 0x000fea0003800200 */
.L_x_21:
[----:B------:R-:W-:Y:S01]  /*1b60*/  BAR.SYNC.DEFER_BLOCKING 0x0 ;  /* 0x0000000000007b1d */ /* 0x000fe20000010000 */
[----:B------:R-:W-:-:S05]  /*1b70*/  MOV R5, R16 ;  /* 0x0000001000057202 */ /* 0x000fca0000000f00 */
[----:B------:R-:W-:Y:S05]  /*1b80*/  BRA.U UP0, `(.L_x_23) ;  /* 0xffffffe500d47547 */ /* 0x000fea000b83ffff */
.L_x_0:
[----:B------:R-:W1:Y:S01]  /*1b90*/  S2R R4, SR_TID.Y ;  /* 0x0000000000047919 */ /* 0x000e620000002200 */
[----:B------:R-:W-:-:S04]  /*1ba0*/  MOV R5, UR6 ;  /* 0x0000000600057c02 */ /* 0x000fc80008000f00 */
[----:B-1----:R-:W-:-:S04]  /*1bb0*/  LEA R4, R5, R4, 0x5 ;  /* 0x0000000405047211 */ /* 0x002fc800078e28ff */
[----:B------:R-:W-:-:S04]  /*1bc0*/  IADD3 R4, PT, PT, R4, -0x20, RZ ;  /* 0xffffffe004047810 */ /* 0x000fc80007ffe0ff */
[----:B------:R-:W-:-:S04]  /*1bd0*/  ISETP.GE.U32.AND P0, PT, R4, UR11, PT ;  /* 0x0000000b04007c0c */ /* 0x000fc8000bf06070 */
[----:B------:R-:W-:-:S13]  /*1be0*/  ISETP.GE.OR P0, PT, R3, UR11, P0 ;  /* 0x0000000b03007c0c */ /* 0x000fda0008706670 */
[----:B------:R-:W-:Y:S05]  /*1bf0*/  @P0 EXIT ;  /* 0x000000000000094d */ /* 0x000fea0003800000 */
[----:B------:R-:W-:Y:S01]  /*1c00*/  FSETP.GEU.AND P0, PT, |R0|, 1.175494350822287508e-38, PT ;  /* 0x008000000000780b */ /* 0x000fe20003f0e200 */
[----:B------:R-:W1:Y:S01]  /*1c10*/  LDC R6, c[0x0][0x39c] ;  /* 0x0000e700ff067b82 */ /* 0x000e620000000800 */
[----:B------:R-:W-:-:S07]  /*1c20*/  HFMA2 R7, -RZ, RZ, 15, 0 ;  /* 0x4b800000ff077431 */ /* 0x000fce00000001ff */
[----:B------:R-:W2:Y:S01]  /*1c30*/  LDC.64 R4, c[0x0][0x3a0] ;  /* 0x0000e800ff047b82 */ /* 0x000ea20000000a00 */
[----:B------:R-:W-:-:S03]  /*1c40*/  FSEL R7, R7, 1, !P0 ;  /* 0x3f80000007077808 */ /* 0x000fc60004000000 */
[----:B------:R-:W-:-:S06]  /*1c50*/  @!P0 FMUL R0, R0, 16777216 ;  /* 0x4b80000000008820 */ /* 0x000fcc0000400000 */
[----:B------:R-:W3:Y:S01]  /*1c60*/  MUFU.RCP R0, R0 ;  /* 0x0000000000007308 */ /* 0x000ee20000001000 */
[----:B-1----:R-:W-:-:S04]  /*1c70*/  IMAD R3, R3, R6, UR18 ;  /* 0x0000001203037e24 */ /* 0x002fc8000f8e0206 */
[----:B--2---:R-:W-:-:S04]  /*1c80*/  IMAD.WIDE R4, R3, 0x4, R4 ;  /* 0x0000000403047825 */ /* 0x004fc800078e0204 */
[----:B---3--:R-:W-:-:S04]  /*1c90*/  FMUL R7, R0, R7 ;  /* 0x0000000700077220 */ /* 0x008fc80000400000 */
[----:B------:R-:W-:-:S05]  /*1ca0*/  FMUL R7, R7, R2 ;  /* 0x0000000207077220 */ /* 0x000fca0000400000 */
[----:B------:R-:W-:Y:S01]  /*1cb0*/  STG.E desc[UR16][R4.64], R7 ;  /* 0x0000000704007986 */ /* 0x000fe2000c101910 */
[----:B------:R-:W-:Y:S05]  /*1cc0*/  EXIT ;  /* 0x000000000000794d */ /* 0x000fea0003800000 */
.L_x_24:
[----:B------:R-:W-:-:S00]  /*1cd0*/  BRA `(.L_x_24) ;  /* 0xfffffffc00fc7947 */ /* 0x000fc0000383ffff */
[----:B------:R-:W-:-:S00]  /*1ce0*/  NOP ;  /* 0x0000000000007918 */ /* 0x000fc00000000000 */
        /* <DEDUP_REMOVED lines=9> */
.L_x_25:


//--------------------- .nv.shared._Z16_attentionKernelILi32ELi32EEvPKfS1_S1_iiPf --------------------------
	.section	.nv.shared._Z16_attentionKernelILi32ELi32EEvPKfS1_S1_iiPf,"aw",@nobits
	.sectionflags	@""
	.align	4
.nv.shared._Z16_attentionKernelILi32ELi32EEvPKfS1_S1_iiPf:
	.zero		13312


//--------------------- .nv.shared.reserved.0     --------------------------
	.section	.nv.shared.reserved.0,"aw",@nobits
	.weak		__nv_reservedSMEM_offset_0_alias
	.size		__nv_reservedSMEM_offset_0_alias, 0, 64
	.other		__nv_reservedSMEM_offset_0_alias,@"STO_CUDA_RESERVED_SHARED STV_DEFAULT"
__nv_reservedSMEM_offset_0_alias:
	.zero		0
	.zero		64


//--------------------- .nv.global                --------------------------
	.section	.nv.global,"aw",@nobits
.nv.global:
	.type		_ZN34_INTERNAL_fb18931f_4_k_cu_93dd87b44cuda3std3__48in_placeE,@object
	.size		_ZN34_INTERNAL_fb18931f_4_k_cu_93dd87b44cuda3std3__48in_placeE,(_ZN34_INTERNAL_fb18931f_4_k_cu_93dd87b44cuda3std6ranges3__45__cpo8distanceE - _ZN34_INTERNAL_fb18931f_4_k_cu_93dd87b44cuda3std3__48in_placeE)
_ZN34_INTERNAL_fb18931f_4_k_cu_93dd87b44cuda3std3__48in_placeE:
	.zero		1
	.type		_ZN34_INTERNAL_fb18931f_4_k_cu_93dd87b44cuda3std6ranges3__45__cpo8distanceE,@object
	.size		_ZN34_INTERNAL_fb18931f_4_k_cu_93dd87b44cuda3std6ranges3__45__cpo8distanceE,(_ZN34_INTERNAL_fb18931f_4_k_cu_93dd87b44cuda3std3__45__cpo6cbeginE - _ZN34_INTERNAL_fb18931f_4_k_cu_93dd87b44cuda3std6ranges3__45__cpo8distanceE)
_ZN34_INTERNAL_fb18931f_4_k_cu_93dd87b44cuda3std6ranges3__45__cpo8distanceE:
	.zero		1
	.type		_ZN34_INTERNAL_fb18931f_4_k_cu_93dd87b44cuda3std3__45__cpo6cbeginE,@object
	.size		_ZN34_INTERNAL_fb18931f_4_k_cu_93dd87b44cuda3std3__45__cpo6cbeginE,(_ZN34_INTERNAL_fb18931f_4_k_cu_93dd87b44cuda3std6ranges3__45__cpo7advanceE - _ZN34_INTERNAL_fb18931f_4_k_cu_93dd87b44cuda3std3__45__cpo6cbeginE)
_ZN34_INTERNAL_fb18931f_4_k_cu_93dd87b44cuda3std3__45__cpo6cbeginE:
	.zero		1
	.type		_ZN34_INTERNAL_fb18931f_4_k_cu_93dd87b44cuda3std6ranges3__45__cpo7advanceE,@object
	.size		_ZN34_INTERNAL_fb18931f_4_k_cu_93dd87b44cuda3std6ranges3__45__cpo7advanceE,(_ZN34_INTERNAL_fb18931f_4_k_cu_93dd87b44cuda3std3__45__cpo7crbeginE - _ZN34_INTERNAL_fb18931f_4_k_cu_93dd87b44cuda3std6ranges3__45__cpo7advanceE)
_ZN34_INTERNAL_fb18931f_4_k_cu_93dd87b44cuda3std6ranges3__45__cpo7advanceE:
	.zero		1
	.type		_ZN34_INTERNAL_fb18931f_4_k_cu_93dd87b44cuda3std3__45__cpo7crbeginE,@object
	.size		_ZN34_INTERNAL_fb18931f_4_k_cu_93dd87b44cuda3std3__45__cpo7crbeginE,(_ZN34_INTERNAL_fb18931f_4_k_cu_93dd87b44cuda3std6ranges3__45__cpo4dataE - _ZN34_INTERNAL_fb18931f_4_k_cu_93dd87b44cuda3std3__45__cpo7crbeginE)
_ZN34_INTERNAL_fb18931f_4_k_cu_93dd87b44cuda3std3__45__cpo7crbeginE:
	.zero		1
	.type		_ZN34_INTERNAL_fb18931f_4_k_cu_93dd87b44cuda3std6ranges3__45__cpo4dataE,@object
	.size		_ZN34_INTERNAL_fb18931f_4_k_cu_93dd87b44cuda3std6ranges3__45__cpo4dataE,(_ZN34_INTERNAL_fb18931f_4_k_cu_93dd87b44cuda3std6ranges3__45__cpo5beginE - _ZN34_INTERNAL_fb18931f_4_k_cu_93dd87b44cuda3std6ranges3__45__cpo4dataE)
_ZN34_INTERNAL_fb18931f_4_k_cu_93dd87b44cuda3std6ranges3__45__cpo4dataE:
	.zero		1
	.type		_ZN34_INTERNAL_fb18931f_4_k_cu_93dd87b44cuda3std6ranges3__45__cpo5beginE,@object
	.size		_ZN34_INTERNAL_fb18931f_4_k_cu_93dd87b44cuda3std6ranges3__45__cpo5beginE,(_ZN34_INTERNAL_fb18931f_4_k_cu_93dd87b44cuda3std3__436_GLOBAL__N__fb18931f_4_k_cu_93dd87b46ignoreE - _ZN34_INTERNAL_fb18931f_4_k_cu_93dd87b44cuda3std6ranges3__45__cpo5beginE)
_ZN34_INTERNAL_fb18931f_4_k_cu_93dd87b44cuda3std6ranges3__45__cpo5beginE:
	.zero		1
	.type		_ZN34_INTERNAL_fb18931f_4_k_cu_93dd87b44cuda3std3__436_GLOBAL__N__fb18931f_4_k_cu_93dd87b46ignoreE,@object
	.size		_ZN34_INTERNAL_fb18931f_4_k_cu_93dd87b44cuda3std3__436_GLOBAL__N__fb18931f_4_k_cu_93dd87b46ignoreE,(_ZN34_INTERNAL_fb18931f_4_k_cu_93dd87b44cuda3std6ranges3__45__cpo4sizeE - _ZN34_INTERNAL_fb18931f_4_k_cu_93dd87b44cuda3std3__436_GLOBAL__N__fb18931f_4_k_cu_93dd87b46ignoreE)
_ZN34_INTERNAL_fb18931f_4_k_cu_93dd87b44cuda3std3__436_GLOBAL__N__fb18931f_4_k_cu_93dd87b46ignoreE:
	.zero		1
	.type		_ZN34_INTERNAL_fb18931f_4_k_cu_93dd87b44cuda3std6ranges3__45__cpo4sizeE,@object
	.size		_ZN34_INTERNAL_fb18931f_4_k_cu_93dd87b44cuda3std6ranges3__45__cpo4sizeE,(_ZN34_INTERNAL_fb18931f_4_k_cu_93dd87b44cuda3std3__45__cpo5beginE - _ZN34_INTERNAL_fb18931f_4_k_cu_93dd87b44cuda3std6ranges3__45__cpo4sizeE)
_ZN34_INTERNAL_fb18931f_4_k_cu_93dd87b44cuda3std6ranges3__45__cpo4sizeE:
	.zero		1
	.type		_ZN34_INTERNAL_fb18931f_4_k_cu_93dd87b44cuda3std3__45__cpo5beginE,@object
	.size		_ZN34_INTERNAL_fb18931f_4_k_cu_93dd87b44cuda3std3__45__cpo5beginE,(_ZN34_INTERNAL_fb18931f_4_k_cu_93dd87b44cuda3std6ranges3__45__cpo6cbeginE - _ZN34_INTERNAL_fb18931f_4_k_cu_93dd87b44cuda3std3__45__cpo5beginE)
_ZN34_INTERNAL_fb18931f_4_k_cu_93dd87b44cuda3std3__45__cpo5beginE:
	.zero		1
	.type		_ZN34_INTERNAL_fb18931f_4_k_cu_93dd87b44cuda3std6ranges3__45__cpo6cbeginE,@object
	.size		_ZN34_INTERNAL_fb18931f_4_k_cu_93dd87b44cuda3std6ranges3__45__cpo6cbeginE,(_ZN34_INTERNAL_fb18931f_4_k_cu_93dd87b44cuda3std3__45__cpo6rbeginE - _ZN34_INTERNAL_fb18931f_4_k_cu_93dd87b44cuda3std6ranges3__45__cpo6cbeginE)
_ZN34_INTERNAL_fb18931f_4_k_cu_93dd87b44cuda3std6ranges3__45__cpo6cbeginE:
	.zero		1
	.type		_ZN34_INTERNAL_fb18931f_4_k_cu_93dd87b44cuda3std3__45__cpo6rbeginE,@object
	.size		_ZN34_INTERNAL_fb18931f_4_k_cu_93dd87b44cuda3std3__45__cpo6rbeginE,(_ZN34_INTERNAL_fb18931f_4_k_cu_93dd87b44cuda3std6ranges3__45__cpo4nextE - _ZN34_INTERNAL_fb18931f_4_k_cu_93dd87b44cuda3std3__45__cpo6rbeginE)
_ZN34_INTERNAL_fb18931f_4_k_cu_93dd87b44cuda3std3__45__cpo6rbeginE:
	.zero		1
	.type		_ZN34_INTERNAL_fb18931f_4_k_cu_93dd87b44cuda3std6ranges3__45__cpo4nextE,@object
	.size		_ZN34_INTERNAL_fb18931f_4_k_cu_93dd87b44cuda3std6ranges3__45__cpo4nextE,(_ZN34_INTERNAL_fb18931f_4_k_cu_93dd87b44cuda3std6ranges3__45__cpo4swapE - _ZN34_INTERNAL_fb18931f_4_k_cu_93dd87b44cuda3std6ranges3__45__cpo4nextE)
_ZN34_INTERNAL_fb18931f_4_k_cu_93dd87b44cuda3std6ranges3__45__cpo4nextE:
	.zero		1
	.type		_ZN34_INTERNAL_fb18931f_4_k_cu_93dd87b44cuda3std6ranges3__45__cpo4swapE,@object
	.size		_ZN34_INTERNAL_fb18931f_4_k_cu_93dd87b44cuda3std6ranges3__45__cpo4swapE,(_ZN34_INTERNAL_fb18931f_4_k_cu_93dd87b44cuda3std3__420unreachable_sentinelE - _ZN34_INTERNAL_fb18931f_4_k_cu_93dd87b44cuda3std6ranges3__45__cpo4swapE)
_ZN34_INTERNAL_fb18931f_4_k_cu_93dd87b44cuda3std6ranges3__45__cpo4swapE:
	.zero		1
	.type		_ZN34_INTERNAL_fb18931f_4_k_cu_93dd87b44cuda3std3__420unreachable_sentinelE,@object
	.size		_ZN34_INTERNAL_fb18931f_4_k_cu_93dd87b44cuda3std3__420unreachable_sentinelE,(_ZN34_INTERNAL_fb18931f_4_k_cu_93dd87b46thrust24THRUST_300001_SM_1000_NS6system6detail10sequential3seqE - _ZN34_INTERNAL_fb18931f_4_k_cu_93dd87b44cuda3std3__420unreachable_sentinelE)
_ZN34_INTERNAL_fb18931f_4_k_cu_93dd87b44cuda3std3__420unreachable_sentinelE:
	.zero		1
	.type		_ZN34_INTERNAL_fb18931f_4_k_cu_93dd87b46thrust24THRUST_300001_SM_1000_NS6system6detail10sequential3seqE,@object
	.size		_ZN34_INTERNAL_fb18931f_4_k_cu_93dd87b46thrust24THRUST_300001_SM_1000_NS6system6detail10sequential3seqE,(_ZN34_INTERNAL_fb18931f_4_k_cu_93dd87b44cuda3std3__45__cpo4cendE - _ZN34_INTERNAL_fb18931f_4_k_cu_93dd87b46thrust24THRUST_300001_SM_1000_NS6system6detail10sequential3seqE)
_ZN34_INTERNAL_fb18931f_4_k_cu_93dd87b46thrust24THRUST_300001_SM_1000_NS6system6detail10sequential3seqE:
	.zero		1
	.type		_ZN34_INTERNAL_fb18931f_4_k_cu_93dd87b44cuda3std3__45__cpo4cendE,@object
	.size		_ZN34_INTERNAL_fb18931f_4_k_cu_93dd87b44cuda3std3__45__cpo4cendE,(_ZN34_INTERNAL_fb18931f_4_k_cu_93dd87b44cuda3std6ranges3__45__cpo9iter_swapE - _ZN34_INTERNAL_fb18931f_4_k_cu_93dd87b44cuda3std3__45__cpo4cendE)
_ZN34_INTERNAL_fb18931f_4_k_cu_93dd87b44cuda3std3__45__cpo4cendE:
	.zero		1
	.type		_ZN34_INTERNAL_fb18931f_4_k_cu_93dd87b44cuda3std6ranges3__45__cpo9iter_swapE,@object
	.size		_ZN34_INTERNAL_fb18931f_4_k_cu_93dd87b44cuda3std6ranges3__45__cpo9iter_swapE,(_ZN34_INTERNAL_fb18931f_4_k_cu_93dd87b44cuda3std3__45__cpo5crendE - _ZN34_INTERNAL_fb18931f_4_k_cu_93dd87b44cuda3std6ranges3__45__cpo9iter_swapE)
_ZN34_INTERNAL_fb18931f_4_k_cu_93dd87b44cuda3std6ranges3__45__cpo9iter_swapE:
	.zero		1
	.type		_ZN34_INTERNAL_fb18931f_4_k_cu_93dd87b44cuda3std3__45__cpo5crendE,@object
	.size		_ZN34_INTERNAL_fb18931f_4_k_cu_93dd87b44cuda3std3__45__cpo5crendE,(_ZN34_INTERNAL_fb18931f_4_k_cu_93dd87b44cuda3std6ranges3__45__cpo5cdataE - _ZN34_INTERNAL_fb18931f_4_k_cu_93dd87b44cuda3std3__45__cpo5crendE)
_ZN34_INTERNAL_fb18931f_4_k_cu_93dd87b44cuda3std3__45__cpo5crendE:
	.zero		1
	.type		_ZN34_INTERNAL_fb18931f_4_k_cu_93dd87b44cuda3std6ranges3__45__cpo5cdataE,@object
	.size		_ZN34_INTERNAL_fb18931f_4_k_cu_93dd87b44cuda3std6ranges3__45__cpo5cdataE,(_ZN34_INTERNAL_fb18931f_4_k_cu_93dd87b44cuda3std6ranges3__45__cpo3endE - _ZN34_INTERNAL_fb18931f_4_k_cu_93dd87b44cuda3std6ranges3__45__cpo5cdataE)
_ZN34_INTERNAL_fb18931f_4_k_cu_93dd87b44cuda3std6ranges3__45__cpo5cdataE:
	.zero		1
	.type		_ZN34_INTERNAL_fb18931f_4_k_cu_93dd87b44cuda3std6ranges3__45__cpo3endE,@object
	.size		_ZN34_INTERNAL_fb18931f_4_k_cu_93dd87b44cuda3std6ranges3__45__cpo3endE,(_ZN34_INTERNAL_fb18931f_4_k_cu_93dd87b44cuda3std3__419piecewise_constructE - _ZN34_INTERNAL_fb18931f_4_k_cu_93dd87b44cuda3std6ranges3__45__cpo3endE)
_ZN34_INTERNAL_fb18931f_4_k_cu_93dd87b44cuda3std6ranges3__45__cpo3endE:
	.zero		1
	.type		_ZN34_INTERNAL_fb18931f_4_k_cu_93dd87b44cuda3std3__419piecewise_constructE,@object
	.size		_ZN34_INTERNAL_fb18931f_4_k_cu_93dd87b44cuda3std3__419piecewise_constructE,(_ZN34_INTERNAL_fb18931f_4_k_cu_93dd87b44cuda3std6ranges3__45__cpo5ssizeE - _ZN34_INTERNAL_fb18931f_4_k_cu_93dd87b44cuda3std3__419piecewise_constructE)
_ZN34_INTERNAL_fb18931f_4_k_cu_93dd87b44cuda3std3__419piecewise_constructE:
	.zero		1
	.type		_ZN34_INTERNAL_fb18931f_4_k_cu_93dd87b44cuda3std6ranges3__45__cpo5ssizeE,@object
	.size		_ZN34_INTERNAL_fb18931f_4_k_cu_93dd87b44cuda3std6ranges3__45__cpo5ssizeE,(_ZN34_INTERNAL_fb18931f_4_k_cu_93dd87b44cuda3std3__45__cpo3endE - _ZN34_INTERNAL_fb18931f_4_k_cu_93dd87b44cuda3std6ranges3__45__cpo5ssizeE)
_ZN34_INTERNAL_fb18931f_4_k_cu_93dd87b44cuda3std6ranges3__45__cpo5ssizeE:
	.zero		1
	.type		_ZN34_INTERNAL_fb18931f_4_k_cu_93dd87b44cuda3std3__45__cpo3endE,@object
	.size		_ZN34_INTERNAL_fb18931f_4_k_cu_93dd87b44cuda3std3__45__cpo3endE,(_ZN34_INTERNAL_fb18931f_4_k_cu_93dd87b44cuda3std6ranges3__45__cpo4cendE - _ZN34_INTERNAL_fb18931f_4_k_cu_93dd87b44cuda3std3__45__cpo3endE)
_ZN34_INTERNAL_fb18931f_4_k_cu_93dd87b44cuda3std3__45__cpo3endE:
	.zero		1
	.type		_ZN34_INTERNAL_fb18931f_4_k_cu_93dd87b44cuda3std6ranges3__45__cpo4cendE,@object
	.size		_ZN34_INTERNAL_fb18931f_4_k_cu_93dd87b44cuda3std6ranges3__45__cpo4cendE,(_ZN34_INTERNAL_fb18931f_4_k_cu_93dd87b44cuda3std3__45__cpo4rendE - _ZN34_INTERNAL_fb18931f_4_k_cu_93dd87b44cuda3std6ranges3__45__cpo4cendE)
_ZN34_INTERNAL_fb18931f_4_k_cu_93dd87b44cuda3std6ranges3__45__cpo4cendE:
	.zero		1
	.type		_ZN34_INTERNAL_fb18931f_4_k_cu_93dd87b44cuda3std3__45__cpo4rendE,@object
	.size		_ZN34_INTERNAL_fb18931f_4_k_cu_93dd87b44cuda3std3__45__cpo4rendE,(_ZN34_INTERNAL_fb18931f_4_k_cu_93dd87b44cuda3std6ranges3__45__cpo4prevE - _ZN34_INTERNAL_fb18931f_4_k_cu_93dd87b44cuda3std3__45__cpo4rendE)
_ZN34_INTERNAL_fb18931f_4_k_cu_93dd87b44cuda3std3__45__cpo4rendE:
	.zero		1
	.type		_ZN34_INTERNAL_fb18931f_4_k_cu_93dd87b44cuda3std6ranges3__45__cpo4prevE,@object
	.size		_ZN34_INTERNAL_fb18931f_4_k_cu_93dd87b44cuda3std6ranges3__45__cpo4prevE,(_ZN34_INTERNAL_fb18931f_4_k_cu_93dd87b44cuda3std6ranges3__45__cpo9iter_moveE - _ZN34_INTERNAL_fb18931f_4_k_cu_93dd87b44cuda3std6ranges3__45__cpo4prevE)
_ZN34_INTERNAL_fb18931f_4_k_cu_93dd87b44cuda3std6ranges3__45__cpo4prevE:
	.zero		1
	.type		_ZN34_INTERNAL_fb18931f_4_k_cu_93dd87b44cuda3std6ranges3__45__cpo9iter_moveE,@object
	.size		_ZN34_INTERNAL_fb18931f_4_k_cu_93dd87b44cuda3std6ranges3__45__cpo9iter_moveE,(.L_13 - _ZN34_INTERNAL_fb18931f_4_k_cu_93dd87b44cuda3std6ranges3__45__cpo9iter_moveE)
_ZN34_INTERNAL_fb18931f_4_k_cu_93dd87b44cuda3std6ranges3__45__cpo9iter_moveE:
	.zero		1
.L_13:


//--------------------- .nv.constant0._Z16_attentionKernelILi32ELi32EEvPKfS1_S1_iiPf --------------------------
	.section	.nv.constant0._Z16_attentionKernelILi32ELi32EEvPKfS1_S1_iiPf,"a",@progbits
	.sectionflags	@""
	.align	4
.nv.constant0._Z16_attentionKernelILi32ELi32EEvPKfS1_S1_iiPf:
	.zero		936


//--------------------- SYMBOLS --------------------------

	.type		.nv.reservedSmem.offset0,@object
	.size		.nv.reservedSmem.offset0,0x4
	.type		.nv.reservedSmem.cap,@object
	.size		.nv.reservedSmem.cap,0x4
